	.target	sm_90a

	.elftype	@"ET_EXEC"


//--------------------- .note.nv.tkinfo           --------------------------
	.section	.note.nv.tkinfo,"",@"SHT_NOTE"
	.sectionflags	@"SHF_NOTE_NV_TKINFO"
	.tkinfo
        /*0018*/ 	.word	0x00000002
        /*0030*/ 	.string	""
        /*0030*/ 	.string	"ptxas"
        /*0030*/ 	.string	"Cuda compilation tools, release 13.0, V13.0.88"
        /*0030*/ 	.string	"Build cuda_13.0.r13.0/compiler.36424714_0"
        /*0030*/ 	.string	"-arch sm_90a -m 64 "



//--------------------- .note.nv.cuinfo           --------------------------
	.section	.note.nv.cuinfo,"",@"SHT_NOTE"
	.sectionflags	@"SHF_NOTE_NV_CUINFO"
        /*0018*/ 	.short	0x0002
        /*001a*/ 	.short	0x005a
        /*001c*/ 	.short	0x0082
	.zero		2


//--------------------- .nv.info                  --------------------------
	.section	.nv.info,"",@"SHT_CUDA_INFO"
	.align	4


	//----- nvinfo : EIATTR_REGCOUNT
	.align		4
        /*0000*/ 	.byte	0x04, 0x2f
        /*0002*/ 	.short	(.L_15 - .L_14)
	.align		4
.L_14:
        /*0004*/ 	.word	index@(_ZN7cutlass13device_kernelINS_4gemm6kernel13GemmUniversalIN4cute5tupleIJiiiiEEENS1_10collective13CollectiveMmaINS1_34MainloopSm90TmaGmmaWarpSpecializedILi2ENS5_IJNS4_1CILi1EEESB_SB_EEENS1_35KernelTmaWarpSpecializedCooperativeEEENS5_IJNSA_ILi128EEESF_NSA_ILi64EEEEEENS_6half_tENS5_IJSB_llEEESI_NS5_IJlSB_lEEENS4_8TiledMMAINS4_8MMA_AtomIJNS4_4SM904GMMA26MMA_64x128x16_F32F16F16_SSILNSO_5MajorE1ELSQ_0ELNSO_7ScaleInE1ELSR_1EEEEEENS4_6LayoutINS5_IJNSA_ILi2EEESB_SB_EEENS5_IJSB_NSA_ILi0EEESX_EEEEENS5_IJNS4_10UnderscoreES10_S10_EEEEENS4_13SM90_TMA_LOADENS4_14ComposedLayoutINS4_7SwizzleILi3ELi4ELi3EEENS4_18smem_ptr_flag_bitsILi16EEENSU_INS5_IJSG_NSA_ILi8EEEEEENS5_IJSB_SG_EEEEEEEvNS4_8identityES13_NS14_IS16_S18_NSU_INS5_IJS19_SG_EEENS5_IJSG_SB_EEEEEEEvS1E_EENS_8epilogue10collective6detail29Sm90TmaWarpSpecializedAdapterINS1L_15DefaultEpilogueISI_SK_SK_NS1K_6thread17LinearCombinationISI_Li1EffLNS1P_9ScaleType4KindE0ELNS_15FloatRoundStyleE2ESI_EENS1_15EpilogueDefaultEEEEEvvEEEEvNT_6ParamsE)
        /*0008*/ 	.word	0x000000a8


	//----- nvinfo : EIATTR_FRAME_SIZE
	.align		4
.L_15:
        /*000c*/ 	.byte	0x04, 0x11
        /*000e*/ 	.short	(.L_17 - .L_16)
	.align		4
.L_16:
        /*0010*/ 	.word	index@(_ZN7cutlass13device_kernelINS_4gemm6kernel13GemmUniversalIN4cute5tupleIJiiiiEEENS1_10collective13CollectiveMmaINS1_34MainloopSm90TmaGmmaWarpSpecializedILi2ENS5_IJNS4_1CILi1EEESB_SB_EEENS1_35KernelTmaWarpSpecializedCooperativeEEENS5_IJNSA_ILi128EEESF_NSA_ILi64EEEEEENS_6half_tENS5_IJSB_llEEESI_NS5_IJlSB_lEEENS4_8TiledMMAINS4_8MMA_AtomIJNS4_4SM904GMMA26MMA_64x128x16_F32F16F16_SSILNSO_5MajorE1ELSQ_0ELNSO_7ScaleInE1ELSR_1EEEEEENS4_6LayoutINS5_IJNSA_ILi2EEESB_SB_EEENS5_IJSB_NSA_ILi0EEESX_EEEEENS5_IJNS4_10UnderscoreES10_S10_EEEEENS4_13SM90_TMA_LOADENS4_14ComposedLayoutINS4_7SwizzleILi3ELi4ELi3EEENS4_18smem_ptr_flag_bitsILi16EEENSU_INS5_IJSG_NSA_ILi8EEEEEENS5_IJSB_SG_EEEEEEEvNS4_8identityES13_NS14_IS16_S18_NSU_INS5_IJS19_SG_EEENS5_IJSG_SB_EEEEEEEvS1E_EENS_8epilogue10collective6detail29Sm90TmaWarpSpecializedAdapterINS1L_15DefaultEpilogueISI_SK_SK_NS1K_6thread17LinearCombinationISI_Li1EffLNS1P_9ScaleType4KindE0ELNS_15FloatRoundStyleE2ESI_EENS1_15EpilogueDefaultEEEEEvvEEEEvNT_6ParamsE)
        /*0014*/ 	.word	0x00000000


	//----- nvinfo : EIATTR_MIN_STACK_SIZE
	.align		4
.L_17:
        /*0018*/ 	.byte	0x04, 0x12
        /*001a*/ 	.short	(.L_19 - .L_18)
	.align		4
.L_18:
        /*001c*/ 	.word	index@(_ZN7cutlass13device_kernelINS_4gemm6kernel13GemmUniversalIN4cute5tupleIJiiiiEEENS1_10collective13CollectiveMmaINS1_34MainloopSm90TmaGmmaWarpSpecializedILi2ENS5_IJNS4_1CILi1EEESB_SB_EEENS1_35KernelTmaWarpSpecializedCooperativeEEENS5_IJNSA_ILi128EEESF_NSA_ILi64EEEEEENS_6half_tENS5_IJSB_llEEESI_NS5_IJlSB_lEEENS4_8TiledMMAINS4_8MMA_AtomIJNS4_4SM904GMMA26MMA_64x128x16_F32F16F16_SSILNSO_5MajorE1ELSQ_0ELNSO_7ScaleInE1ELSR_1EEEEEENS4_6LayoutINS5_IJNSA_ILi2EEESB_SB_EEENS5_IJSB_NSA_ILi0EEESX_EEEEENS5_IJNS4_10UnderscoreES10_S10_EEEEENS4_13SM90_TMA_LOADENS4_14ComposedLayoutINS4_7SwizzleILi3ELi4ELi3EEENS4_18smem_ptr_flag_bitsILi16EEENSU_INS5_IJSG_NSA_ILi8EEEEEENS5_IJSB_SG_EEEEEEEvNS4_8identityES13_NS14_IS16_S18_NSU_INS5_IJS19_SG_EEENS5_IJSG_SB_EEEEEEEvS1E_EENS_8epilogue10collective6detail29Sm90TmaWarpSpecializedAdapterINS1L_15DefaultEpilogueISI_SK_SK_NS1K_6thread17LinearCombinationISI_Li1EffLNS1P_9ScaleType4KindE0ELNS_15FloatRoundStyleE2ESI_EENS1_15EpilogueDefaultEEEEEvvEEEEvNT_6ParamsE)
        /*0020*/ 	.word	0x00000000
.L_19:


//--------------------- .nv.compat                --------------------------
	.section	.nv.compat,"",@"SHT_CUDA_COMPAT_INFO"
	.align	4
        /*0000*/ 	.byte	0x02, 0x09, 0x01, 0x00, 0x02, 0x02, 0x04, 0x00, 0x02, 0x05, 0x05, 0x00, 0x03, 0x07, 0x01, 0x01
        /*0010*/ 	.byte	0x02, 0x03, 0x01, 0x00, 0x02, 0x06, 0x01, 0x00, 0x04, 0x0b, 0x08, 0x00, 0x00, 0x00, 0x00, 0x00
        /*0020*/ 	.byte	0x00, 0x00, 0x00, 0x00


//--------------------- .nv.info._ZN7cutlass13device_kernelINS_4gemm6kernel13GemmUniversalIN4cute5tupleIJiiiiEEENS1_10collective13CollectiveMmaINS1_34MainloopSm90TmaGmmaWarpSpecializedILi2ENS5_IJNS4_1CILi1EEESB_SB_EEENS1_35KernelTmaWarpSpecializedCooperativeEEENS5_IJNSA_ILi128EEESF_NSA_ILi64EEEEEENS_6half_tENS5_IJSB_llEEESI_NS5_IJlSB_lEEENS4_8TiledMMAINS4_8MMA_AtomIJNS4_4SM904GMMA26MMA_64x128x16_F32F16F16_SSILNSO_5MajorE1ELSQ_0ELNSO_7ScaleInE1ELSR_1EEEEEENS4_6LayoutINS5_IJNSA_ILi2EEESB_SB_EEENS5_IJSB_NSA_ILi0EEESX_EEEEENS5_IJNS4_10UnderscoreES10_S10_EEEEENS4_13SM90_TMA_LOADENS4_14ComposedLayoutINS4_7SwizzleILi3ELi4ELi3EEENS4_18smem_ptr_flag_bitsILi16EEENSU_INS5_IJSG_NSA_ILi8EEEEEENS5_IJSB_SG_EEEEEEEvNS4_8identityES13_NS14_IS16_S18_NSU_INS5_IJS19_SG_EEENS5_IJSG_SB_EEEEEEEvS1E_EENS_8epilogue10collective6detail29Sm90TmaWarpSpecializedAdapterINS1L_15DefaultEpilogueISI_SK_SK_NS1K_6thread17LinearCombinationISI_Li1EffLNS1P_9ScaleType4KindE0ELNS_15FloatRoundStyleE2ESI_EENS1_15EpilogueDefaultEEEEEvvEEEEvNT_6ParamsE --------------------------
	.section	.nv.info._ZN7cutlass13device_kernelINS_4gemm6kernel13GemmUniversalIN4cute5tupleIJiiiiEEENS1_10collective13CollectiveMmaINS1_34MainloopSm90TmaGmmaWarpSpecializedILi2ENS5_IJNS4_1CILi1EEESB_SB_EEENS1_35KernelTmaWarpSpecializedCooperativeEEENS5_IJNSA_ILi128EEESF_NSA_ILi64EEEEEENS_6half_tENS5_IJSB_llEEESI_NS5_IJlSB_lEEENS4_8TiledMMAINS4_8MMA_AtomIJNS4_4SM904GMMA26MMA_64x128x16_F32F16F16_SSILNSO_5MajorE1ELSQ_0ELNSO_7ScaleInE1ELSR_1EEEEEENS4_6LayoutINS5_IJNSA_ILi2EEESB_SB_EEENS5_IJSB_NSA_ILi0EEESX_EEEEENS5_IJNS4_10UnderscoreES10_S10_EEEEENS4_13SM90_TMA_LOADENS4_14ComposedLayoutINS4_7SwizzleILi3ELi4ELi3EEENS4_18smem_ptr_flag_bitsILi16EEENSU_INS5_IJSG_NSA_ILi8EEEEEENS5_IJSB_SG_EEEEEEEvNS4_8identityES13_NS14_IS16_S18_NSU_INS5_IJS19_SG_EEENS5_IJSG_SB_EEEEEEEvS1E_EENS_8epilogue10collective6detail29Sm90TmaWarpSpecializedAdapterINS1L_15DefaultEpilogueISI_SK_SK_NS1K_6thread17LinearCombinationISI_Li1EffLNS1P_9ScaleType4KindE0ELNS_15FloatRoundStyleE2ESI_EENS1_15EpilogueDefaultEEEEEvvEEEEvNT_6ParamsE,"",@"SHT_CUDA_INFO"
	.sectionflags	@""
	.align	4


	//----- nvinfo : EIATTR_CUDA_API_VERSION
	.align		4
        /*0000*/ 	.byte	0x04, 0x37
        /*0002*/ 	.short	(.L_21 - .L_20)
.L_20:
        /*0004*/ 	.word	0x00000082


	//----- nvinfo : EIATTR_KPARAM_INFO
	.align		4
.L_21:
        /*0008*/ 	.byte	0x04, 0x17
        /*000a*/ 	.short	(.L_23 - .L_22)
.L_22:
        /*000c*/ 	.word	0x00000000
        /*0010*/ 	.short	0x0000
        /*0012*/ 	.short	0x0070
        /*0014*/ 	.byte	0x00, 0xf0, 0x01, 0x10


	//----- nvinfo : EIATTR_SPARSE_MMA_MASK
	.align		4
.L_23:
        /*0018*/ 	.byte	0x03, 0x50
        /*001a*/ 	.short	0x0000


	//----- nvinfo : EIATTR_MAXREG_COUNT
	.align		4
        /*001c*/ 	.byte	0x03, 0x1b
        /*001e*/ 	.short	0x00a8


	//----- nvinfo : EIATTR_NUM_BARRIERS
	.align		4
        /*0020*/ 	.byte	0x02, 0x4c
        /*0022*/ 	.byte	0x01
	.zero		1


	//----- nvinfo : EIATTR_EXTERNS
	.align		4
        /*0024*/ 	.byte	0x04, 0x0f
        /*0026*/ 	.short	(.L_25 - .L_24)


	//   ....[0]....
	.align		4
.L_24:
        /*0028*/ 	.word	index@(__assertfail)


	//----- nvinfo : EIATTR_MERCURY_ISA_VERSION
	.align		4
.L_25:
        /*002c*/ 	.byte	0x03, 0x5f
        /*002e*/ 	.short	0x0101


	//----- nvinfo : EIATTR_INT_WARP_WIDE_INSTR_OFFSETS
	.align		4
        /*0030*/ 	.byte	0x04, 0x31
        /*0032*/ 	.short	(.L_27 - .L_26)


	//   ....[0]....
.L_26:
        /*0034*/ 	.word	0x00000370


	//   ....[1]....
        /*0038*/ 	.word	0x00000380


	//   ....[2]....
        /*003c*/ 	.word	0x000004a0


	//----- nvinfo : EIATTR_COOP_GROUP_MASK_REGIDS
	.align		4
.L_27:
        /*0040*/ 	.byte	0x04, 0x29
        /*0042*/ 	.short	(.L_29 - .L_28)


	//   ....[0]....
.L_28:
        /*0044*/ 	.word	0xffffffff


	//   ....[1]....
        /*0048*/ 	.word	0xffffffff


	//   ....[2]....
        /*004c*/ 	.word	0xffffffff


	//   ....[3]....
        /*0050*/ 	.word	0xffffffff


	//   ....[4]....
        /*0054*/ 	.word	0xffffffff


	//----- nvinfo : EIATTR_COOP_GROUP_INSTR_OFFSETS
	.align		4
.L_29:
        /*0058*/ 	.byte	0x04, 0x28
        /*005a*/ 	.short	(.L_31 - .L_30)


	//   ....[0]....
.L_30:
        /*005c*/ 	.word	0x00000060


	//   ....[1]....
        /*0060*/ 	.word	0x00000070


	//   ....[2]....
        /*0064*/ 	.word	0x00000130


	//   ....[3]....
        /*0068*/ 	.word	0x00000280


	//   ....[4]....
        /*006c*/ 	.word	0x00001180


	//----- nvinfo : EIATTR_REG_RECONFIG
	.align		4
.L_31:
        /*0070*/ 	.byte	0x01, 0x54
	.zero		2


	//----- nvinfo : EIATTR_SYSCALL_OFFSETS
	.align		4
        /*0074*/ 	.byte	0x04, 0x46
        /*0076*/ 	.short	(.L_33 - .L_32)


	//   ....[0]....
.L_32:
        /*0078*/ 	.word	0x00001360


	//----- nvinfo : EIATTR_MBARRIER_INSTR_OFFSETS
	.align		4
.L_33:
        /*007c*/ 	.byte	0x04, 0x39
        /*007e*/ 	.short	(.L_35 - .L_34)


	//   ....[0]....
.L_34:
        /*0080*/ 	.word	0x00000230
        /*0084*/ 	.word	0x000000ff
        /*0088*/ 	.word	0x00000000
        /*008c*/ 	.short	0x0100
        /*008e*/ 	.byte	0x08
	.zero		1


	//   ....[1]....
        /*0090*/ 	.word	0x00000240
        /*0094*/ 	.word	0x000000ff
        /*0098*/ 	.word	0x00000010
        /*009c*/ 	.short	0x0100
        /*009e*/ 	.byte	0x08
	.zero		1


	//   ....[2]....
        /*00a0*/ 	.word	0x00000250
        /*00a4*/ 	.word	0x000000ff
        /*00a8*/ 	.word	0x00000008
        /*00ac*/ 	.short	0x0100
        /*00ae*/ 	.byte	0x08
	.zero		1


	//   ....[3]....
        /*00b0*/ 	.word	0x00000260
        /*00b4*/ 	.word	0x000000ff
        /*00b8*/ 	.word	0x00000018
        /*00bc*/ 	.short	0x0100
        /*00be*/ 	.byte	0x08
	.zero		1


	//   ....[4]....
        /*00c0*/ 	.word	0x00000520
        /*00c4*/ 	.word	0x000000ff
        /*00c8*/ 	.word	0x00000030
        /*00cc*/ 	.short	0x0100
        /*00ce*/ 	.byte	0x08
	.zero		1


	//   ....[5]....
        /*00d0*/ 	.word	0x00000580
        /*00d4*/ 	.word	0x000000ff
        /*00d8*/ 	.word	0x00000038
        /*00dc*/ 	.short	0x0100
        /*00de*/ 	.byte	0x08
	.zero		1


	//   ....[6]....
        /*00e0*/ 	.word	0x000013e0
        /*00e4*/ 	.word	0x00000003
        /*00e8*/ 	.word	0x00000000
        /*00ec*/ 	.short	0x010a
        /*00ee*/ 	.byte	0x3f
	.zero		1


	//   ....[7]....
        /*00f0*/ 	.word	0x00001440
        /*00f4*/ 	.word	0x00000003
        /*00f8*/ 	.word	0x00000000
        /*00fc*/ 	.short	0x010a
        /*00fe*/ 	.byte	0x3f
	.zero		1


	//   ....[8]....
        /*0100*/ 	.word	0x00001790
        /*0104*/ 	.word	0x000000ff
        /*0108*/ 	.word	0x00000000
        /*010c*/ 	.short	0x010a
        /*010e*/ 	.byte	0x07
	.zero		1


	//   ....[9]....
        /*0110*/ 	.word	0x000017d0
        /*0114*/ 	.word	0x000000ff
        /*0118*/ 	.word	0x00000000
        /*011c*/ 	.short	0x010a
        /*011e*/ 	.byte	0x07
	.zero		1


	//   ....[10]....
        /*0120*/ 	.word	0x00001a30
        /*0124*/ 	.word	0x000000ff
        /*0128*/ 	.word	0x00000000
        /*012c*/ 	.short	0x0101
        /*012e*/ 	.byte	0x07
	.zero		1


	//   ....[11]....
        /*0130*/ 	.word	0x00001bf0
        /*0134*/ 	.word	0x000000ff
        /*0138*/ 	.word	0x00000000
        /*013c*/ 	.short	0x0101
        /*013e*/ 	.byte	0x04
	.zero		1


	//   ....[12]....
        /*0140*/ 	.word	0x00006dc0
        /*0144*/ 	.word	0x0000000e
        /*0148*/ 	.word	0x00000010
        /*014c*/ 	.short	0x010a
        /*014e*/ 	.byte	0x3f
	.zero		1


	//   ....[13]....
        /*0150*/ 	.word	0x000071c0
        /*0154*/ 	.word	0x00000005
        /*0158*/ 	.word	0x00000038
        /*015c*/ 	.short	0x0101
        /*015e*/ 	.byte	0x3f
	.zero		1


	//   ....[14]....
        /*0160*/ 	.word	0x000078d0
        /*0164*/ 	.word	0x00000007
        /*0168*/ 	.word	0x00000000
        /*016c*/ 	.short	0x010a
        /*016e*/ 	.byte	0x3f
	.zero		1


	//   ....[15]....
        /*0170*/ 	.word	0x00007950
        /*0174*/ 	.word	0x00000003
        /*0178*/ 	.word	0x00000000
        /*017c*/ 	.short	0x010a
        /*017e*/ 	.byte	0x3f
	.zero		1


	//   ....[16]....
        /*0180*/ 	.word	0x000079b0
        /*0184*/ 	.word	0x00000003
        /*0188*/ 	.word	0x00000000
        /*018c*/ 	.short	0x010a
        /*018e*/ 	.byte	0x3f
	.zero		1


	//   ....[17]....
        /*0190*/ 	.word	0x00007a10
        /*0194*/ 	.word	0x00000004
        /*0198*/ 	.word	0x00000000
        /*019c*/ 	.short	0x010a
        /*019e*/ 	.byte	0x3f
	.zero		1


	//   ....[18]....
        /*01a0*/ 	.word	0x00007ae0
        /*01a4*/ 	.word	0x0000000e
        /*01a8*/ 	.word	0x00000010
        /*01ac*/ 	.short	0x010a
        /*01ae*/ 	.byte	0x3f
	.zero		1


	//   ....[19]....
        /*01b0*/ 	.word	0x00007bb0
        /*01b4*/ 	.word	0x00000007
        /*01b8*/ 	.word	0x00000000
        /*01bc*/ 	.short	0x010a
        /*01be*/ 	.byte	0x3f
	.zero		1


	//----- nvinfo : EIATTR_NUM_MBARRIERS
	.align		4
.L_35:
        /*01c0*/ 	.byte	0x03, 0x38
        /*01c2*/ 	.short	0x0006


	//----- nvinfo : EIATTR_EXIT_INSTR_OFFSETS
	.align		4
        /*01c4*/ 	.byte	0x04, 0x1c
        /*01c6*/ 	.short	(.L_37 - .L_36)


	//   ....[0]....
.L_36:
        /*01c8*/ 	.word	0x00000620


	//   ....[1]....
        /*01cc*/ 	.word	0x00000ee0


	//   ....[2]....
        /*01d0*/ 	.word	0x00006480


	//   ....[3]....
        /*01d4*/ 	.word	0x00006ab0


	//   ....[4]....
        /*01d8*/ 	.word	0x000079a0


	//----- nvinfo : EIATTR_MAX_THREADS
	.align		4
.L_37:
        /*01dc*/ 	.byte	0x04, 0x05
        /*01de*/ 	.short	(.L_39 - .L_38)
.L_38:
        /*01e0*/ 	.word	0x00000180
        /*01e4*/ 	.word	0x00000001
        /*01e8*/ 	.word	0x00000001


	//----- nvinfo : EIATTR_CRS_STACK_SIZE
	.align		4
.L_39:
        /*01ec*/ 	.byte	0x04, 0x1e
        /*01ee*/ 	.short	(.L_41 - .L_40)
.L_40:
        /*01f0*/ 	.word	0x00000000


	//----- nvinfo : EIATTR_CBANK_PARAM_SIZE
	.align		4
.L_41:
        /*01f4*/ 	.byte	0x03, 0x19
        /*01f6*/ 	.short	0x0470


	//----- nvinfo : EIATTR_PARAM_CBANK
	.align		4
        /*01f8*/ 	.byte	0x04, 0x0a
        /*01fa*/ 	.short	(.L_43 - .L_42)
	.align		4
.L_42:
        /*01fc*/ 	.word	index@(.nv.constant0._ZN7cutlass13device_kernelINS_4gemm6kernel13GemmUniversalIN4cute5tupleIJiiiiEEENS1_10collective13CollectiveMmaINS1_34MainloopSm90TmaGmmaWarpSpecializedILi2ENS5_IJNS4_1CILi1EEESB_SB_EEENS1_35KernelTmaWarpSpecializedCooperativeEEENS5_IJNSA_ILi128EEESF_NSA_ILi64EEEEEENS_6half_tENS5_IJSB_llEEESI_NS5_IJlSB_lEEENS4_8TiledMMAINS4_8MMA_AtomIJNS4_4SM904GMMA26MMA_64x128x16_F32F16F16_SSILNSO_5MajorE1ELSQ_0ELNSO_7ScaleInE1ELSR_1EEEEEENS4_6LayoutINS5_IJNSA_ILi2EEESB_SB_EEENS5_IJSB_NSA_ILi0EEESX_EEEEENS5_IJNS4_10UnderscoreES10_S10_EEEEENS4_13SM90_TMA_LOADENS4_14ComposedLayoutINS4_7SwizzleILi3ELi4ELi3EEENS4_18smem_ptr_flag_bitsILi16EEENSU_INS5_IJSG_NSA_ILi8EEEEEENS5_IJSB_SG_EEEEEEEvNS4_8identityES13_NS14_IS16_S18_NSU_INS5_IJS19_SG_EEENS5_IJSG_SB_EEEEEEEvS1E_EENS_8epilogue10collective6detail29Sm90TmaWarpSpecializedAdapterINS1L_15DefaultEpilogueISI_SK_SK_NS1K_6thread17LinearCombinationISI_Li1EffLNS1P_9ScaleType4KindE0ELNS_15FloatRoundStyleE2ESI_EENS1_15EpilogueDefaultEEEEEvvEEEEvNT_6ParamsE)
        /*0200*/ 	.short	0x0210
        /*0202*/ 	.short	0x0470


	//----- nvinfo : EIATTR_SW_WAR
	.align		4
.L_43:
        /*0204*/ 	.byte	0x04, 0x36
        /*0206*/ 	.short	(.L_45 - .L_44)
.L_44:
        /*0208*/ 	.word	0x00000008
.L_45:


//--------------------- .nv.callgraph             --------------------------
	.section	.nv.callgraph,"",@"SHT_CUDA_CALLGRAPH"
	.align	4
	.sectionentsize	8
	.align		4
        /*0000*/ 	.word	0x00000000
	.align		4
        /*0004*/ 	.word	0xffffffff
	.align		4
        /*0008*/ 	.word	index@(_ZN7cutlass13device_kernelINS_4gemm6kernel13GemmUniversalIN4cute5tupleIJiiiiEEENS1_10collective13CollectiveMmaINS1_34MainloopSm90TmaGmmaWarpSpecializedILi2ENS5_IJNS4_1CILi1EEESB_SB_EEENS1_35KernelTmaWarpSpecializedCooperativeEEENS5_IJNSA_ILi128EEESF_NSA_ILi64EEEEEENS_6half_tENS5_IJSB_llEEESI_NS5_IJlSB_lEEENS4_8TiledMMAINS4_8MMA_AtomIJNS4_4SM904GMMA26MMA_64x128x16_F32F16F16_SSILNSO_5MajorE1ELSQ_0ELNSO_7ScaleInE1ELSR_1EEEEEENS4_6LayoutINS5_IJNSA_ILi2EEESB_SB_EEENS5_IJSB_NSA_ILi0EEESX_EEEEENS5_IJNS4_10UnderscoreES10_S10_EEEEENS4_13SM90_TMA_LOADENS4_14ComposedLayoutINS4_7SwizzleILi3ELi4ELi3EEENS4_18smem_ptr_flag_bitsILi16EEENSU_INS5_IJSG_NSA_ILi8EEEEEENS5_IJSB_SG_EEEEEEEvNS4_8identityES13_NS14_IS16_S18_NSU_INS5_IJS19_SG_EEENS5_IJSG_SB_EEEEEEEvS1E_EENS_8epilogue10collective6detail29Sm90TmaWarpSpecializedAdapterINS1L_15DefaultEpilogueISI_SK_SK_NS1K_6thread17LinearCombinationISI_Li1EffLNS1P_9ScaleType4KindE0ELNS_15FloatRoundStyleE2ESI_EENS1_15EpilogueDefaultEEEEEvvEEEEvNT_6ParamsE)
	.align		4
        /*000c*/ 	.word	index@(__assertfail)
	.align		4
        /*0010*/ 	.word	0x00000000
	.align		4
        /*0014*/ 	.word	0xfffffffe
	.align		4
        /*0018*/ 	.word	0x00000000
	.align		4
        /*001c*/ 	.word	0xfffffffd
	.align		4
        /*0020*/ 	.word	0x00000000
	.align		4
        /*0024*/ 	.word	0xfffffffc


//--------------------- .nv.constant4             --------------------------
	.section	.nv.constant4,"a",@progbits
	.align	8
	.align		8
.nv.constant4:
        /*0000*/ 	.dword	__assertfail
	.align		8
        /*0008*/ 	.dword	__unnamed_1
	.align		8
        /*0010*/ 	.dword	_ZN40_INTERNAL_abd1ed7a_4_k_cu_a6450322_285764cuda3std3__45__cpo5beginE
	.align		8
        /*0018*/ 	.dword	_ZN40_INTERNAL_abd1ed7a_4_k_cu_a6450322_285764cuda3std3__45__cpo3endE
	.align		8
        /*0020*/ 	.dword	_ZN40_INTERNAL_abd1ed7a_4_k_cu_a6450322_285764cuda3std3__45__cpo6cbeginE
	.align		8
        /*0028*/ 	.dword	_ZN40_INTERNAL_abd1ed7a_4_k_cu_a6450322_285764cuda3std3__45__cpo4cendE
	.align		8
        /*0030*/ 	.dword	_ZN40_INTERNAL_abd1ed7a_4_k_cu_a6450322_285764cuda3std3__442_GLOBAL__N__abd1ed7a_4_k_cu_a6450322_285766ignoreE
	.align		8
        /*0038*/ 	.dword	_ZN40_INTERNAL_abd1ed7a_4_k_cu_a6450322_285764cuda3std3__419piecewise_constructE
	.align		8
        /*0040*/ 	.dword	_ZN40_INTERNAL_abd1ed7a_4_k_cu_a6450322_285764cuda3std3__48in_placeE
	.align		8
        /*0048*/ 	.dword	_ZN40_INTERNAL_abd1ed7a_4_k_cu_a6450322_285764cuda3std6ranges3__45__cpo4swapE
	.align		8
        /*0050*/ 	.dword	_ZN40_INTERNAL_abd1ed7a_4_k_cu_a6450322_285764cuda3std6ranges3__45__cpo9iter_moveE
	.align		8
        /*0058*/ 	.dword	_ZN40_INTERNAL_abd1ed7a_4_k_cu_a6450322_285764cute7productE
	.align		8
        /*0060*/ 	.dword	_ZN40_INTERNAL_abd1ed7a_4_k_cu_a6450322_285764cute1_E
	.align		8
        /*0068*/ 	.dword	$str$22
	.align		8
        /*0070*/ 	.dword	$str$23


//--------------------- .text._ZN7cutlass13device_kernelINS_4gemm6kernel13GemmUniversalIN4cute5tupleIJiiiiEEENS1_10collective13CollectiveMmaINS1_34MainloopSm90TmaGmmaWarpSpecializedILi2ENS5_IJNS4_1CILi1EEESB_SB_EEENS1_35KernelTmaWarpSpecializedCooperativeEEENS5_IJNSA_ILi128EEESF_NSA_ILi64EEEEEENS_6half_tENS5_IJSB_llEEESI_NS5_IJlSB_lEEENS4_8TiledMMAINS4_8MMA_AtomIJNS4_4SM904GMMA26MMA_64x128x16_F32F16F16_SSILNSO_5MajorE1ELSQ_0ELNSO_7ScaleInE1ELSR_1EEEEEENS4_6LayoutINS5_IJNSA_ILi2EEESB_SB_EEENS5_IJSB_NSA_ILi0EEESX_EEEEENS5_IJNS4_10UnderscoreES10_S10_EEEEENS4_13SM90_TMA_LOADENS4_14ComposedLayoutINS4_7SwizzleILi3ELi4ELi3EEENS4_18smem_ptr_flag_bitsILi16EEENSU_INS5_IJSG_NSA_ILi8EEEEEENS5_IJSB_SG_EEEEEEEvNS4_8identityES13_NS14_IS16_S18_NSU_INS5_IJS19_SG_EEENS5_IJSG_SB_EEEEEEEvS1E_EENS_8epilogue10collective6detail29Sm90TmaWarpSpecializedAdapterINS1L_15DefaultEpilogueISI_SK_SK_NS1K_6thread17LinearCombinationISI_Li1EffLNS1P_9ScaleType4KindE0ELNS_15FloatRoundStyleE2ESI_EENS1_15EpilogueDefaultEEEEEvvEEEEvNT_6ParamsE --------------------------
	.section	.text._ZN7cutlass13device_kernelINS_4gemm6kernel13GemmUniversalIN4cute5tupleIJiiiiEEENS1_10collective13CollectiveMmaINS1_34MainloopSm90TmaGmmaWarpSpecializedILi2ENS5_IJNS4_1CILi1EEESB_SB_EEENS1_35KernelTmaWarpSpecializedCooperativeEEENS5_IJNSA_ILi128EEESF_NSA_ILi64EEEEEENS_6half_tENS5_IJSB_llEEESI_NS5_IJlSB_lEEENS4_8TiledMMAINS4_8MMA_AtomIJNS4_4SM904GMMA26MMA_64x128x16_F32F16F16_SSILNSO_5MajorE1ELSQ_0ELNSO_7ScaleInE1ELSR_1EEEEEENS4_6LayoutINS5_IJNSA_ILi2EEESB_SB_EEENS5_IJSB_NSA_ILi0EEESX_EEEEENS5_IJNS4_10UnderscoreES10_S10_EEEEENS4_13SM90_TMA_LOADENS4_14ComposedLayoutINS4_7SwizzleILi3ELi4ELi3EEENS4_18smem_ptr_flag_bitsILi16EEENSU_INS5_IJSG_NSA_ILi8EEEEEENS5_IJSB_SG_EEEEEEEvNS4_8identityES13_NS14_IS16_S18_NSU_INS5_IJS19_SG_EEENS5_IJSG_SB_EEEEEEEvS1E_EENS_8epilogue10collective6detail29Sm90TmaWarpSpecializedAdapterINS1L_15DefaultEpilogueISI_SK_SK_NS1K_6thread17LinearCombinationISI_Li1EffLNS1P_9ScaleType4KindE0ELNS_15FloatRoundStyleE2ESI_EENS1_15EpilogueDefaultEEEEEvvEEEEvNT_6ParamsE,"ax",@progbits
	.align	128
.text._ZN7cutlass13device_kernelINS_4gemm6kernel13GemmUniversalIN4cute5tupleIJiiiiEEENS1_10collective13CollectiveMmaINS1_34MainloopSm90TmaGmmaWarpSpecializedILi2ENS5_IJNS4_1CILi1EEESB_SB_EEENS1_35KernelTmaWarpSpecializedCooperativeEEENS5_IJNSA_ILi128EEESF_NSA_ILi64EEEEEENS_6half_tENS5_IJSB_llEEESI_NS5_IJlSB_lEEENS4_8TiledMMAINS4_8MMA_AtomIJNS4_4SM904GMMA26MMA_64x128x16_F32F16F16_SSILNSO_5MajorE1ELSQ_0ELNSO_7ScaleInE1ELSR_1EEEEEENS4_6LayoutINS5_IJNSA_ILi2EEESB_SB_EEENS5_IJSB_NSA_ILi0EEESX_EEEEENS5_IJNS4_10UnderscoreES10_S10_EEEEENS4_13SM90_TMA_LOADENS4_14ComposedLayoutINS4_7SwizzleILi3ELi4ELi3EEENS4_18smem_ptr_flag_bitsILi16EEENSU_INS5_IJSG_NSA_ILi8EEEEEENS5_IJSB_SG_EEEEEEEvNS4_8identityES13_NS14_IS16_S18_NSU_INS5_IJS19_SG_EEENS5_IJSG_SB_EEEEEEEvS1E_EENS_8epilogue10collective6detail29Sm90TmaWarpSpecializedAdapterINS1L_15DefaultEpilogueISI_SK_SK_NS1K_6thread17LinearCombinationISI_Li1EffLNS1P_9ScaleType4KindE0ELNS_15FloatRoundStyleE2ESI_EENS1_15EpilogueDefaultEEEEEvvEEEEvNT_6ParamsE:
        .type           _ZN7cutlass13device_kernelINS_4gemm6kernel13GemmUniversalIN4cute5tupleIJiiiiEEENS1_10collective13CollectiveMmaINS1_34MainloopSm90TmaGmmaWarpSpecializedILi2ENS5_IJNS4_1CILi1EEESB_SB_EEENS1_35KernelTmaWarpSpecializedCooperativeEEENS5_IJNSA_ILi128EEESF_NSA_ILi64EEEEEENS_6half_tENS5_IJSB_llEEESI_NS5_IJlSB_lEEENS4_8TiledMMAINS4_8MMA_AtomIJNS4_4SM904GMMA26MMA_64x128x16_F32F16F16_SSILNSO_5MajorE1ELSQ_0ELNSO_7ScaleInE1ELSR_1EEEEEENS4_6LayoutINS5_IJNSA_ILi2EEESB_SB_EEENS5_IJSB_NSA_ILi0EEESX_EEEEENS5_IJNS4_10UnderscoreES10_S10_EEEEENS4_13SM90_TMA_LOADENS4_14ComposedLayoutINS4_7SwizzleILi3ELi4ELi3EEENS4_18smem_ptr_flag_bitsILi16EEENSU_INS5_IJSG_NSA_ILi8EEEEEENS5_IJSB_SG_EEEEEEEvNS4_8identityES13_NS14_IS16_S18_NSU_INS5_IJS19_SG_EEENS5_IJSG_SB_EEEEEEEvS1E_EENS_8epilogue10collective6detail29Sm90TmaWarpSpecializedAdapterINS1L_15DefaultEpilogueISI_SK_SK_NS1K_6thread17LinearCombinationISI_Li1EffLNS1P_9ScaleType4KindE0ELNS_15FloatRoundStyleE2ESI_EENS1_15EpilogueDefaultEEEEEvvEEEEvNT_6ParamsE,@function
        .size           _ZN7cutlass13device_kernelINS_4gemm6kernel13GemmUniversalIN4cute5tupleIJiiiiEEENS1_10collective13CollectiveMmaINS1_34MainloopSm90TmaGmmaWarpSpecializedILi2ENS5_IJNS4_1CILi1EEESB_SB_EEENS1_35KernelTmaWarpSpecializedCooperativeEEENS5_IJNSA_ILi128EEESF_NSA_ILi64EEEEEENS_6half_tENS5_IJSB_llEEESI_NS5_IJlSB_lEEENS4_8TiledMMAINS4_8MMA_AtomIJNS4_4SM904GMMA26MMA_64x128x16_F32F16F16_SSILNSO_5MajorE1ELSQ_0ELNSO_7ScaleInE1ELSR_1EEEEEENS4_6LayoutINS5_IJNSA_ILi2EEESB_SB_EEENS5_IJSB_NSA_ILi0EEESX_EEEEENS5_IJNS4_10UnderscoreES10_S10_EEEEENS4_13SM90_TMA_LOADENS4_14ComposedLayoutINS4_7SwizzleILi3ELi4ELi3EEENS4_18smem_ptr_flag_bitsILi16EEENSU_INS5_IJSG_NSA_ILi8EEEEEENS5_IJSB_SG_EEEEEEEvNS4_8identityES13_NS14_IS16_S18_NSU_INS5_IJS19_SG_EEENS5_IJSG_SB_EEEEEEEvS1E_EENS_8epilogue10collective6detail29Sm90TmaWarpSpecializedAdapterINS1L_15DefaultEpilogueISI_SK_SK_NS1K_6thread17LinearCombinationISI_Li1EffLNS1P_9ScaleType4KindE0ELNS_15FloatRoundStyleE2ESI_EENS1_15EpilogueDefaultEEEEEvvEEEEvNT_6ParamsE,(.L_x_190 - _ZN7cutlass13device_kernelINS_4gemm6kernel13GemmUniversalIN4cute5tupleIJiiiiEEENS1_10collective13CollectiveMmaINS1_34MainloopSm90TmaGmmaWarpSpecializedILi2ENS5_IJNS4_1CILi1EEESB_SB_EEENS1_35KernelTmaWarpSpecializedCooperativeEEENS5_IJNSA_ILi128EEESF_NSA_ILi64EEEEEENS_6half_tENS5_IJSB_llEEESI_NS5_IJlSB_lEEENS4_8TiledMMAINS4_8MMA_AtomIJNS4_4SM904GMMA26MMA_64x128x16_F32F16F16_SSILNSO_5MajorE1ELSQ_0ELNSO_7ScaleInE1ELSR_1EEEEEENS4_6LayoutINS5_IJNSA_ILi2EEESB_SB_EEENS5_IJSB_NSA_ILi0EEESX_EEEEENS5_IJNS4_10UnderscoreES10_S10_EEEEENS4_13SM90_TMA_LOADENS4_14ComposedLayoutINS4_7SwizzleILi3ELi4ELi3EEENS4_18smem_ptr_flag_bitsILi16EEENSU_INS5_IJSG_NSA_ILi8EEEEEENS5_IJSB_SG_EEEEEEEvNS4_8identityES13_NS14_IS16_S18_NSU_INS5_IJS19_SG_EEENS5_IJSG_SB_EEEEEEEvS1E_EENS_8epilogue10collective6detail29Sm90TmaWarpSpecializedAdapterINS1L_15DefaultEpilogueISI_SK_SK_NS1K_6thread17LinearCombinationISI_Li1EffLNS1P_9ScaleType4KindE0ELNS_15FloatRoundStyleE2ESI_EENS1_15EpilogueDefaultEEEEEvvEEEEvNT_6ParamsE)
        .other          _ZN7cutlass13device_kernelINS_4gemm6kernel13GemmUniversalIN4cute5tupleIJiiiiEEENS1_10collective13CollectiveMmaINS1_34MainloopSm90TmaGmmaWarpSpecializedILi2ENS5_IJNS4_1CILi1EEESB_SB_EEENS1_35KernelTmaWarpSpecializedCooperativeEEENS5_IJNSA_ILi128EEESF_NSA_ILi64EEEEEENS_6half_tENS5_IJSB_llEEESI_NS5_IJlSB_lEEENS4_8TiledMMAINS4_8MMA_AtomIJNS4_4SM904GMMA26MMA_64x128x16_F32F16F16_SSILNSO_5MajorE1ELSQ_0ELNSO_7ScaleInE1ELSR_1EEEEEENS4_6LayoutINS5_IJNSA_ILi2EEESB_SB_EEENS5_IJSB_NSA_ILi0EEESX_EEEEENS5_IJNS4_10UnderscoreES10_S10_EEEEENS4_13SM90_TMA_LOADENS4_14ComposedLayoutINS4_7SwizzleILi3ELi4ELi3EEENS4_18smem_ptr_flag_bitsILi16EEENSU_INS5_IJSG_NSA_ILi8EEEEEENS5_IJSB_SG_EEEEEEEvNS4_8identityES13_NS14_IS16_S18_NSU_INS5_IJS19_SG_EEENS5_IJSG_SB_EEEEEEEvS1E_EENS_8epilogue10collective6detail29Sm90TmaWarpSpecializedAdapterINS1L_15DefaultEpilogueISI_SK_SK_NS1K_6thread17LinearCombinationISI_Li1EffLNS1P_9ScaleType4KindE0ELNS_15FloatRoundStyleE2ESI_EENS1_15EpilogueDefaultEEEEEvvEEEEvNT_6ParamsE,@"STO_CUDA_ENTRY STV_DEFAULT"
_ZN7cutlass13device_kernelINS_4gemm6kernel13GemmUniversalIN4cute5tupleIJiiiiEEENS1_10collective13CollectiveMmaINS1_34MainloopSm90TmaGmmaWarpSpecializedILi2ENS5_IJNS4_1CILi1EEESB_SB_EEENS1_35KernelTmaWarpSpecializedCooperativeEEENS5_IJNSA_ILi128EEESF_NSA_ILi64EEEEEENS_6half_tENS5_IJSB_llEEESI_NS5_IJlSB_lEEENS4_8TiledMMAINS4_8MMA_AtomIJNS4_4SM904GMMA26MMA_64x128x16_F32F16F16_SSILNSO_5MajorE1ELSQ_0ELNSO_7ScaleInE1ELSR_1EEEEEENS4_6LayoutINS5_IJNSA_ILi2EEESB_SB_EEENS5_IJSB_NSA_ILi0EEESX_EEEEENS5_IJNS4_10UnderscoreES10_S10_EEEEENS4_13SM90_TMA_LOADENS4_14ComposedLayoutINS4_7SwizzleILi3ELi4ELi3EEENS4_18smem_ptr_flag_bitsILi16EEENSU_INS5_IJSG_NSA_ILi8EEEEEENS5_IJSB_SG_EEEEEEEvNS4_8identityES13_NS14_IS16_S18_NSU_INS5_IJS19_SG_EEENS5_IJSG_SB_EEEEEEEvS1E_EENS_8epilogue10collective6detail29Sm90TmaWarpSpecializedAdapterINS1L_15DefaultEpilogueISI_SK_SK_NS1K_6thread17LinearCombinationISI_Li1EffLNS1P_9ScaleType4KindE0ELNS_15FloatRoundStyleE2ESI_EENS1_15EpilogueDefaultEEEEEvvEEEEvNT_6ParamsE:
[----:B------:R-:W0:Y:S01]  /*0000*/  LDC R1, c[0x0][0x28] ;  /* 0x00000a00ff017b82 */ /* 0x000e220000000800 */
[----:B------:R-:W1:Y:S01]  /*0010*/  S2R R4, SR_TID.X ;  /* 0x0000000000047919 */ /* 0x000e620000002100 */
[----:B------:R-:W-:Y:S01]  /*0020*/  ELECT P0, URZ, PT ;  /* 0x00000000003f782f */ /* 0x000fe20003800000 */
[----:B------:R-:W-:Y:S01]  /*0030*/  BSSY B0, `(.L_x_0) ;  /* 0x000000f000007945 */ /* 0x000fe20003800000 */
[--C-:B-1----:R-:W-:Y:S02]  /*0040*/  SHF.R.U32.HI R0, RZ, 0x5, R4.reuse ;  /* 0x00000005ff007819 */ /* 0x102fe40000011604 */
[----:B------:R-:W-:-:S03]  /*0050*/  SHF.R.U32.HI R14, RZ, 0x7, R4 ;  /* 0x00000007ff0e7819 */ /* 0x000fc60000011604 */
[----:B------:R-:W1:Y:S04]  /*0060*/  SHFL.IDX PT, R5, R0, RZ, 0x1f ;  /* 0x00001fff00057589 */ /* 0x000e6800000e0000 */
[----:B------:R2:W3:Y:S01]  /*0070*/  SHFL.IDX PT, R10, R14, RZ, 0x1f ;  /* 0x00001fff0e0a7589 */ /* 0x0004e200000e0000 */
[----:B-1----:R-:W-:-:S13]  /*0080*/  ISETP.NE.OR P0, PT, R5, RZ, !P0 ;  /* 0x000000ff0500720c */ /* 0x002fda0004705670 */
[----:B0-23--:R-:W-:Y:S05]  /*0090*/  @P0 BRA `(.L_x_1) ;  /* 0x0000000000200947 */ /* 0x00dfea0003800000 */
[----:B------:R-:W-:Y:S02]  /*00a0*/  ULDC.64 UR4, c[0x0][0x198] ;  /* 0x0000660000047ab9 */ /* 0x000fe40000000a00 */
[----:B------:R-:W-:Y:S02]  /*00b0*/  UIADD3 UR6, UP0, UR4, 0xf0, URZ ;  /* 0x000000f004067890 */ /* 0x000fe4000ff1e03f */
[----:B------:R-:W-:Y:S02]  /*00c0*/  UIADD3 UR4, UP1, UR4, 0x1f0, URZ ;  /* 0x000001f004047890 */ /* 0x000fe4000ff3e03f */
[----:B------:R-:W-:Y:S02]  /*00d0*/  UIADD3.X UR7, URZ, UR5, URZ, UP0, !UPT ;  /* 0x000000053f077290 */ /* 0x000fe400087fe43f */
[----:B------:R-:W-:-:S07]  /*00e0*/  UIADD3.X UR5, URZ, UR5, URZ, UP1, !UPT ;  /* 0x000000053f057290 */ /* 0x000fce0008ffe43f */
[----:B------:R0:W-:Y:S02]  /*00f0*/  UTMACCTL.PF [UR6] ;  /* 0x00000000060079b9 */ /* 0x0001e40008040000 */
[----:B------:R0:W-:Y:S02]  /*0100*/  UTMACCTL.PF [UR4] ;  /* 0x00000000040079b9 */ /* 0x0001e40008040000 */
[----:B0-----:R-:W-:Y:S01]  /*0110*/  NOP ;  /* 0x0000000000007918 */ /* 0x001fe20000000000 */
.L_x_1:
[----:B------:R-:W-:Y:S05]  /*0120*/  BSYNC B0 ;  /* 0x0000000000007941 */ /* 0x000fea0003800000 */
.L_x_0:
[----:B------:R-:W0:Y:S02]  /*0130*/  SHFL.IDX PT, R2, R0, RZ, 0x1f ;  /* 0x00001fff00027589 */ /* 0x000e2400000e0000 */
[----:B0-----:R-:W-:-:S13]  /*0140*/  ISETP.NE.AND P0, PT, R2, RZ, PT ;  /* 0x000000ff0200720c */ /* 0x001fda0003f05270 */
[----:B------:R-:W-:Y:S05]  /*0150*/  @P0 BRA `(.L_x_2) ;  /* 0x0000000000480947 */ /* 0x000fea0003800000 */
[----:B------:R-:W0:Y:S01]  /*0160*/  S2UR UR8, SR_CgaCtaId ;  /* 0x00000000000879c3 */ /* 0x000e220000008800 */
[----:B------:R-:W-:Y:S01]  /*0170*/  UMOV UR4, 0x400 ;  /* 0x0000040000047882 */ /* 0x000fe20000000000 */
[----:B------:R-:W-:Y:S01]  /*0180*/  UMOV UR5, 0x1 ;  /* 0x0000000100057882 */ /* 0x000fe20000000000 */
[----:B------:R-:W-:Y:S01]  /*0190*/  UMOV UR6, 0x100 ;  /* 0x0000010000067882 */ /* 0x000fe20000000000 */
[----:B------:R-:W-:Y:S01]  /*01a0*/  ELECT P0, URZ, PT ;  /* 0x00000000003f782f */ /* 0x000fe20003800000 */
[----:B------:R-:W-:-:S04]  /*01b0*/  UIADD3 UR6, -UR6, 0x100000, URZ ;  /* 0x0010000006067890 */ /* 0x000fc8000fffe13f */
[----:B------:R-:W-:Y:S02]  /*01c0*/  USHF.L.U32 UR7, UR6, 0xb, URZ ;  /* 0x0000000b06077899 */ /* 0x000fe4000800063f */
[----:B------:R-:W-:Y:S02]  /*01d0*/  USHF.L.U32 UR6, UR6, 0x1, URZ ;  /* 0x0000000106067899 */ /* 0x000fe4000800063f */
[----:B0-----:R-:W-:Y:S02]  /*01e0*/  ULEA UR8, UR8, UR4, 0x18 ;  /* 0x0000000408087291 */ /* 0x001fe4000f8ec03f */
[----:B------:R-:W-:-:S04]  /*01f0*/  UIADD3 UR4, -UR5, 0x100000, URZ ;  /* 0x0010000005047890 */ /* 0x000fc8000fffe13f */
[----:B------:R-:W-:Y:S02]  /*0200*/  USHF.L.U32 UR5, UR4, 0xb, URZ ;  /* 0x0000000b04057899 */ /* 0x000fe4000800063f */
[----:B------:R-:W-:Y:S01]  /*0210*/  USHF.L.U32 UR4, UR4, 0x1, URZ ;  /* 0x0000000104047899 */ /* 0x000fe2000800063f */
[----:B------:R-:W0:Y:S11]  /*0220*/  FENCE.VIEW.ASYNC.S ;  /* 0x00000000000073c6 */ /* 0x000e360000000000 */
[----:B0-----:R0:W1:Y:S01]  /*0230*/  SYNCS.EXCH.64 URZ, [UR8], UR4 ;  /* 0x00000004083f75b2 */ /* 0x0010620008000100 */
[----:B------:R0:W2:Y:S01]  /*0240*/  SYNCS.EXCH.64 URZ, [UR8+0x10], UR6 ;  /* 0x00001006083f75b2 */ /* 0x0000a20008000100 */
[----:B------:R0:W3:Y:S01]  /*0250*/  SYNCS.EXCH.64 URZ, [UR8+0x8], UR4 ;  /* 0x00000804083f75b2 */ /* 0x0000e20008000100 */
[----:B------:R0:W4:Y:S01]  /*0260*/  SYNCS.EXCH.64 URZ, [UR8+0x18], UR6 ;  /* 0x00001806083f75b2 */ /* 0x0001220008000100 */
[----:B------:R-:W-:Y:S01]  /*0270*/  NOP ;  /* 0x0000000000007918 */ /* 0x000fe20000000000 */
.L_x_2:
[----:B------:R-:W5:Y:S01]  /*0280*/  SHFL.IDX PT, R0, R0, RZ, 0x1f ;  /* 0x00001fff00007589 */ /* 0x000f6200000e0000 */
[----:B------:R-:W-:Y:S01]  /*0290*/  ELECT P0, URZ, PT ;  /* 0x00000000003f782f */ /* 0x000fe20003800000 */
[----:B------:R-:W1:Y:S01]  /*02a0*/  LDC R2, c[0x0][0x65c] ;  /* 0x00019700ff027b82 */ /* 0x000e620000000800 */
[----:B0-----:R-:W-:Y:S01]  /*02b0*/  UMOV UR4, 0x20 ;  /* 0x0000002000047882 */ /* 0x001fe20000000000 */
[----:B------:R-:W0:Y:S01]  /*02c0*/  S2R R3, SR_CTAID.Y ;  /* 0x0000000000037919 */ /* 0x000e220000002600 */
[----:B------:R-:W-:Y:S01]  /*02d0*/  NOP ;  /* 0x0000000000007918 */ /* 0x000fe20000000000 */
[----:B------:R-:W-:Y:S01]  /*02e0*/  ISETP.NE.AND P2, PT, R10, RZ, PT ;  /* 0x000000ff0a00720c */ /* 0x000fe20003f45270 */
[----:B------:R-:W-:Y:S01]  /*02f0*/  NOP ;  /* 0x0000000000007918 */ /* 0x000fe20000000000 */
[----:B------:R-:W2:Y:S01]  /*0300*/  S2R R6, SR_CTAID.X ;  /* 0x0000000000067919 */ /* 0x000ea20000002500 */
[----:B------:R-:W-:Y:S01]  /*0310*/  IMAD.MOV.U32 R7, RZ, RZ, RZ ;  /* 0x000000ffff077224 */ /* 0x000fe200078e00ff */
[----:B-----5:R-:W-:-:S02]  /*0320*/  ISETP.NE.OR P0, PT, R0, RZ, !P0 ;  /* 0x000000ff0000720c */ /* 0x020fc40004705670 */
[----:B-1----:R-:W-:-:S04]  /*0330*/  ISETP.NE.AND P3, PT, R2, 0x1, PT ;  /* 0x000000010200780c */ /* 0x002fc80003f65270 */
[----:B------:R-:W-:Y:S02]  /*0340*/  P2R R0, PR, RZ, 0x8 ;  /* 0x00000008ff007803 */ /* 0x000fe40000000000 */
[----:B------:R-:W-:-:S04]  /*0350*/  SHF.R.S32.HI R0, RZ, 0x1f, R5 ;  /* 0x0000001fff007819 */ /* 0x000fc80000011405 */
[----:B------:R-:W-:Y:S01]  /*0360*/  LEA.HI R0, R0, R5, RZ, 0x2 ;  /* 0x0000000500007211 */ /* 0x000fe200078f10ff */
[----:B------:R-:W-:Y:S01]  /*0370*/  VOTEU.ALL UP0, P0 ;  /* 0x00000000003f7886 */ /* 0x000fe20000000000 */
[----:B------:R-:W-:Y:S01]  /*0380*/  VOTEU.ALL UP1, P0 ;  /* 0x00000000003f7886 */ /* 0x000fe20000020000 */
[----:B------:R-:W2:Y:S01]  /*0390*/  @P3 LDC R17, c[0x0][0x10] ;  /* 0x00000400ff113b82 */ /* 0x000ea20000000800 */
[----:B------:R-:W-:Y:S01]  /*03a0*/  LOP3.LUT R0, R0, 0xfffffffc, RZ, 0xc0, !PT ;  /* 0xfffffffc00007812 */ /* 0x000fe200078ec0ff */
[----:B0-----:R-:W-:Y:S01]  /*03b0*/  @P3 IMAD.MOV.U32 R8, RZ, RZ, R3 ;  /* 0x000000ffff083224 */ /* 0x001fe200078e0003 */
[----:B------:R-:W-:Y:S01]  /*03c0*/  @!UP0 UMOV UR6, 0x400 ;  /* 0x0000040000068882 */ /* 0x000fe20000000000 */
[----:B------:R-:W-:-:S04]  /*03d0*/  @!UP0 UIADD3 UR4, -UR4, 0x100000, URZ ;  /* 0x0010000004048890 */ /* 0x000fc8000fffe13f */
[----:B------:R-:W-:Y:S02]  /*03e0*/  @!UP0 USHF.L.U32 UR5, UR4, 0xb, URZ ;  /* 0x0000000b04058899 */ /* 0x000fe4000800063f */
[----:B------:R-:W-:Y:S01]  /*03f0*/  @!UP0 USHF.L.U32 UR4, UR4, 0x1, URZ ;  /* 0x0000000104048899 */ /* 0x000fe2000800063f */
[----:B------:R-:W-:Y:S02]  /*0400*/  @P3 IMAD.MOV.U32 R9, RZ, RZ, RZ ;  /* 0x000000ffff093224 */ /* 0x000fe400078e00ff */
[----:B------:R-:W-:Y:S01]  /*0410*/  IMAD.IADD R0, R5, 0x1, -R0 ;  /* 0x0000000105007824 */ /* 0x000fe200078e0a00 */
[----:B------:R-:W0:Y:S01]  /*0420*/  @!UP0 S2UR UR7, SR_CgaCtaId ;  /* 0x00000000000789c3 */ /* 0x000e220000008800 */
[----:B------:R-:W-:-:S03]  /*0430*/  @P3 IMAD.MOV.U32 R5, RZ, RZ, RZ ;  /* 0x000000ffff053224 */ /* 0x000fc600078e00ff */
[----:B------:R-:W-:-:S04]  /*0440*/  ISETP.NE.AND P1, PT, R0, 0x3, PT ;  /* 0x000000030000780c */ /* 0x000fc80003f25270 */
[----:B------:R-:W1:Y:S01]  /*0450*/  @!P3 LDC R11, c[0x0][0xc] ;  /* 0x00000300ff0bbb82 */ /* 0x000e620000000800 */
[----:B--2---:R-:W-:-:S04]  /*0460*/  @P3 IMAD.WIDE.U32 R16, R6, R17, R8 ;  /* 0x0000001106103225 */ /* 0x004fc800078e0008 */
[----:B------:R-:W-:Y:S01]  /*0470*/  @P3 IMAD.IADD R17, R17, 0x1, R5 ;  /* 0x0000000111113824 */ /* 0x000fe200078e0205 */
[----:B------:R-:W-:Y:S01]  /*0480*/  LOP3.LUT R5, R4, 0x7f, RZ, 0xc0, !PT ;  /* 0x0000007f04057812 */ /* 0x000fe200078ec0ff */
[----:B0-----:R-:W-:Y:S01]  /*0490*/  @!UP0 ULEA UR8, UR7, UR6, 0x18 ;  /* 0x0000000607088291 */ /* 0x001fe2000f8ec03f */
[----:B------:R-:W-:Y:S02]  /*04a0*/  VOTEU.ALL UP0, P0 ;  /* 0x00000000003f7886 */ /* 0x000fe40000000000 */
[----:B------:R-:W-:Y:S01]  /*04b0*/  ULDC UR6, c[0x0][0xc] ;  /* 0x0000030000067ab9 */ /* 0x000fe20000000800 */
[----:B------:R-:W-:Y:S01]  /*04c0*/  ISETP.EQ.OR P0, PT, R0, RZ, !P1 ;  /* 0x000000ff0000720c */ /* 0x000fe20004f02670 */
[----:B------:R-:W-:-:S03]  /*04d0*/  ULDC UR7, c[0x0][0x10] ;  /* 0x0000040000077ab9 */ /* 0x000fc60000000800 */
[C---:B------:R-:W-:Y:S01]  /*04e0*/  ISETP.EQ.AND P0, PT, R10.reuse, RZ, P0 ;  /* 0x000000ff0a00720c */ /* 0x040fe20000702270 */
[----:B------:R-:W-:Y:S02]  /*04f0*/  VIADD R10, R10, 0xffffffff ;  /* 0xffffffff0a0a7836 */ /* 0x000fe40000000000 */
[----:B-1----:R-:W-:Y:S01]  /*0500*/  @!P3 IMAD.WIDE.U32 R8, R11, R3, R6 ;  /* 0x000000030b08b225 */ /* 0x002fe200078e0006 */
[----:B------:R-:W0:Y:S02]  /*0510*/  FENCE.VIEW.ASYNC.S ;  /* 0x00000000000073c6 */ /* 0x000e240000000000 */
[----:B0-----:R-:W3:Y:S01]  /*0520*/  @!UP0 SYNCS.EXCH.64 URZ, [UR8+0x30], UR4 ;  /* 0x00003004083f85b2 */ /* 0x001ee20008000100 */
[----:B------:R-:W-:Y:S02]  /*0530*/  SEL R18, RZ, 0x1, !P0 ;  /* 0x00000001ff127807 */ /* 0x000fe40004000000 */
[----:B------:R-:W-:Y:S01]  /*0540*/  ISETP.GE.U32.AND P1, PT, R10, 0x2, PT ;  /* 0x000000020a00780c */ /* 0x000fe20003f26070 */
[----:B------:R-:W-:-:S02]  /*0550*/  @!P3 IMAD.MOV.U32 R16, RZ, RZ, R8 ;  /* 0x000000ffff10b224 */ /* 0x000fc400078e0008 */
[----:B------:R-:W-:Y:S01]  /*0560*/  @!P3 IMAD.MOV.U32 R17, RZ, RZ, R9 ;  /* 0x000000ffff11b224 */ /* 0x000fe200078e0009 */
[----:B------:R-:W-:Y:S01]  /*0570*/  SEL R18, R18, 0x2, P1 ;  /* 0x0000000212127807 */ /* 0x000fe20000800000 */
[----:B------:R0:W3:Y:S01]  /*0580*/  @!UP1 SYNCS.EXCH.64 URZ, [UR8+0x38], UR4 ;  /* 0x00003804083f95b2 */ /* 0x0000e20008000100 */
[----:B------:R-:W-:Y:S01]  /*0590*/  NOP ;  /* 0x0000000000007918 */ /* 0x000fe20000000000 */
[----:B0-----:R-:W-:-:S03]  /*05a0*/  UIMAD.WIDE.U32 UR4, UR6, UR7, URZ ;  /* 0x00000007060472a5 */ /* 0x001fc6000f8e003f */
[----:B------:R-:W-:Y:S02]  /*05b0*/  ULDC UR6, c[0x0][0x14] ;  /* 0x0000050000067ab9 */ /* 0x000fe40000000800 */
[----:B------:R-:W-:Y:S02]  /*05c0*/  UIMAD.WIDE.U32 UR36, UR4, UR6, URZ ;  /* 0x00000006042472a5 */ /* 0x000fe4000f8e003f */
[----:B------:R-:W-:-:S04]  /*05d0*/  UIMAD UR42, UR5, UR6, URZ ;  /* 0x00000006052a72a4 */ /* 0x000fc8000f8e023f */
[----:B------:R-:W-:Y:S01]  /*05e0*/  UIADD3 UR42, UR37, UR42, URZ ;  /* 0x0000002a252a7290 */ /* 0x000fe2000fffe03f */
[----:B---34-:R-:W-:Y:S06]  /*05f0*/  BAR.SYNC.DEFER_BLOCKING 0x0 ;  /* 0x0000000000007b1d */ /* 0x018fec0000010000 */
[----:B------:R-:W-:Y:S05]  /*0600*/  @!P2 BRA `(.L_x_3) ;  /* 0x0000005c00a0a947 */ /* 0x000fea0003800000 */
[----:B------:R-:W-:-:S13]  /*0610*/  ISETP.GT.U32.AND P0, PT, R10, 0x1, PT ;  /* 0x000000010a00780c */ /* 0x000fda0003f04070 */
[----:B------:R-:W-:Y:S05]  /*0620*/  @P0 EXIT ;  /* 0x000000000000094d */ /* 0x000fea0003800000 */
[----:B------:R-:W-:Y:S01]  /*0630*/  ULDC.64 UR4, c[0x0][0x650] ;  /* 0x0001940000047ab9 */ /* 0x000fe20000000a00 */
[----:B------:R-:W-:Y:S01]  /*0640*/  PRMT R0, RZ, 0x7610, R0 ;  /* 0x00007610ff007816 */ /* 0x000fe20000000000 */
[----:B------:R-:W-:Y:S01]  /*0650*/  IMAD.MOV.U32 R101, RZ, RZ, -0x1 ;  /* 0xffffffffff657424 */ /* 0x000fe200078e00ff */
[----:B------:R-:W-:Y:S01]  /*0660*/  ISETP.GE.U32.AND P0, PT, R16, UR4, PT ;  /* 0x0000000410007c0c */ /* 0x000fe2000bf06070 */
[----:B------:R-:W-:Y:S02]  /*0670*/  IMAD.MOV.U32 R100, RZ, RZ, -0x1 ;  /* 0xffffffffff647424 */ /* 0x000fe400078e00ff */
[----:B------:R-:W-:Y:S01]  /*0680*/  IMAD.MOV.U32 R99, RZ, RZ, -0x1 ;  /* 0xffffffffff637424 */ /* 0x000fe200078e00ff */
[----:B------:R-:W-:-:S13]  /*0690*/  ISETP.GE.U32.AND.EX P0, PT, R17, UR5, PT, P0 ;  /* 0x0000000511007c0c */ /* 0x000fda000bf06100 */
[----:B------:R-:W-:Y:S05]  /*06a0*/  @P0 BRA `(.L_x_4) ;  /* 0x0000000400540947 */ /* 0x000fea0003800000 */
[----:B------:R-:W0:Y:S01]  /*06b0*/  LDC.64 R20, c[0x0][0x628] ;  /* 0x00018a00ff147b82 */ /* 0x000e220000000a00 */
[----:B------:R-:W-:Y:S02]  /*06c0*/  IMAD.MOV.U32 R8, RZ, RZ, R16 ;  /* 0x000000ffff087224 */ /* 0x000fe400078e0010 */
[----:B------:R-:W-:-:S05]  /*06d0*/  IMAD.MOV.U32 R9, RZ, RZ, R17 ;  /* 0x000000ffff097224 */ /* 0x000fca00078e0011 */
[----:B------:R-:W1:Y:S08]  /*06e0*/  LDC R0, c[0x0][0x630] ;  /* 0x00018c00ff007b82 */ /* 0x000e700000000800 */
[----:B------:R-:W2:Y:S01]  /*06f0*/  LDC.64 R22, c[0x0][0x620] ;  /* 0x00018800ff167b82 */ /* 0x000ea20000000a00 */
[----:B0-----:R-:W-:-:S04]  /*0700*/  ISETP.NE.U32.AND P0, PT, R20, RZ, PT ;  /* 0x000000ff1400720c */ /* 0x001fc80003f05070 */
[----:B------:R-:W-:-:S13]  /*0710*/  ISETP.NE.AND.EX P0, PT, R21, RZ, PT, P0 ;  /* 0x000000ff1500720c */ /* 0x000fda0003f05300 */
[----:B-12---:R-:W-:Y:S05]  /*0720*/  @!P0 BRA `(.L_x_5) ;  /* 0x0000000000288947 */ /* 0x006fea0003800000 */
[----:B------:R-:W0:Y:S02]  /*0730*/  LDC R13, c[0x0][0x634] ;  /* 0x00018d00ff0d7b82 */ /* 0x000e240000000800 */
[----:B0-----:R-:W-:-:S05]  /*0740*/  IADD3 R13, P0, R16, R13, RZ ;  /* 0x0000000d100d7210 */ /* 0x001fca0007f1e0ff */
[----:B------:R-:W-:-:S04]  /*0750*/  IMAD.X R15, RZ, RZ, R17, P0 ;  /* 0x000000ffff0f7224 */ /* 0x000fc800000e0611 */
[----:B------:R-:W-:-:S04]  /*0760*/  IMAD.WIDE.U32 R8, R15, R20, RZ ;  /* 0x000000140f087225 */ /* 0x000fc800078e00ff */
[----:B------:R-:W-:-:S04]  /*0770*/  IMAD.WIDE.U32 R10, P0, R13, R21, R8 ;  /* 0x000000150d0a7225 */ /* 0x000fc80007800008 */
[----:B------:R-:W-:-:S04]  /*0780*/  IMAD.WIDE.U32 R8, R13, R20, RZ ;  /* 0x000000140d087225 */ /* 0x000fc800078e00ff */
[----:B------:R-:W-:Y:S01]  /*0790*/  IMAD.X R13, RZ, RZ, RZ, P0 ;  /* 0x000000ffff0d7224 */ /* 0x000fe200000e06ff */
[----:B------:R-:W-:Y:S01]  /*07a0*/  IADD3 RZ, P0, R9, R10, RZ ;  /* 0x0000000a09ff7210 */ /* 0x000fe20007f1e0ff */
[----:B------:R-:W-:-:S04]  /*07b0*/  IMAD.MOV.U32 R12, RZ, RZ, R11 ;  /* 0x000000ffff0c7224 */ /* 0x000fc800078e000b */
[----:B------:R-:W-:-:S08]  /*07c0*/  IMAD.WIDE.U32.X R8, R15, R21, R12, P0 ;  /* 0x000000150f087225 */ /* 0x000fd000000e040c */
.L_x_5:
[-CC-:B------:R-:W-:Y:S01]  /*07d0*/  SHF.R.U64 R99, R8, R0.reuse, R9.reuse ;  /* 0x0000000008637219 */ /* 0x180fe20000001209 */
[----:B------:R-:W0:Y:S01]  /*07e0*/  LDC R12, c[0x0][0x618] ;  /* 0x00018600ff0c7b82 */ /* 0x000e220000000800 */
[----:B------:R-:W-:Y:S01]  /*07f0*/  SHF.R.U32.HI R7, RZ, R0, R9 ;  /* 0x00000000ff077219 */ /* 0x000fe20000011609 */
[----:B------:R-:W-:Y:S01]  /*0800*/  ULDC UR4, c[0x0][0x150] ;  /* 0x0000540000047ab9 */ /* 0x000fe20000000800 */
[----:B------:R-:W-:Y:S02]  /*0810*/  IADD3 R11, P0, RZ, -R99, RZ ;  /* 0x80000063ff0b7210 */ /* 0x000fe40007f1e0ff */
[----:B------:R-:W-:-:S03]  /*0820*/  I2FP.F32.U32 R0, R6 ;  /* 0x0000000600007245 */ /* 0x000fc60000201000 */
[----:B------:R-:W1:Y:S01]  /*0830*/  LDC.64 R30, c[0x0][0x640] ;  /* 0x00019000ff1e7b82 */ /* 0x000e620000000a00 */
[----:B------:R-:W-:Y:S02]  /*0840*/  IMAD.X R13, RZ, RZ, ~R7, P0 ;  /* 0x000000ffff0d7224 */ /* 0x000fe400000e0e07 */
[----:B------:R-:W-:Y:S01]  /*0850*/  FMUL R0, R0, UR4 ;  /* 0x0000000400007c20 */ /* 0x000fe20008400000 */
[----:B------:R-:W-:Y:S01]  /*0860*/  IMAD.WIDE.U32 R8, R11, R22, R16 ;  /* 0x000000160b087225 */ /* 0x000fe200078e0010 */
[----:B------:R-:W-:-:S03]  /*0870*/  ULDC UR4, c[0x0][0x154] ;  /* 0x0000550000047ab9 */ /* 0x000fc60000000800 */
[----:B------:R-:W-:Y:S01]  /*0880*/  IMAD R10, R13, R22, RZ ;  /* 0x000000160d0a7224 */ /* 0x000fe200078e02ff */
[----:B------:R-:W2:Y:S01]  /*0890*/  LDC R7, c[0x0][0x144] ;  /* 0x00005100ff077b82 */ /* 0x000ea20000000800 */
[----:B------:R-:W3:Y:S02]  /*08a0*/  F2I.U32.TRUNC.NTZ R0, R0 ;  /* 0x0000000000007305 */ /* 0x000ee4000020f000 */
[----:B------:R-:W-:-:S04]  /*08b0*/  IMAD R11, R11, R23, R10 ;  /* 0x000000170b0b7224 */ /* 0x000fc800078e020a */
[----:B------:R-:W-:Y:S01]  /*08c0*/  IMAD.IADD R9, R9, 0x1, R11 ;  /* 0x0000000109097824 */ /* 0x000fe200078e020b */
[----:B------:R-:W4:Y:S01]  /*08d0*/  LDC R24, c[0x0][0x608] ;  /* 0x00018200ff187b82 */ /* 0x000f220000000800 */
[----:B------:R-:W-:-:S03]  /*08e0*/  IMAD.MOV.U32 R11, RZ, RZ, -0x1 ;  /* 0xffffffffff0b7424 */ /* 0x000fc600078e00ff */
[-CC-:B0-----:R-:W-:Y:S02]  /*08f0*/  SHF.R.U64 R22, R8, R12.reuse, R9.reuse ;  /* 0x0000000c08167219 */ /* 0x181fe40000001209 */
[----:B------:R-:W-:Y:S02]  /*0900*/  I2FP.F32.U32 R8, R3 ;  /* 0x0000000300087245 */ /* 0x000fe40000201000 */
[----:B------:R-:W0:Y:S01]  /*0910*/  LDC R28, c[0x0][0x658] ;  /* 0x00019600ff1c7b82 */ /* 0x000e220000000800 */
[----:B-1----:R-:W-:Y:S01]  /*0920*/  ISETP.NE.U32.AND P0, PT, R30, RZ, PT ;  /* 0x000000ff1e00720c */ /* 0x002fe20003f05070 */
[----:B---3--:R-:W-:Y:S02]  /*0930*/  IMAD.MOV R10, RZ, RZ, -R0 ;  /* 0x000000ffff0a7224 */ /* 0x008fe400078e0a00 */
[----:B------:R-:W-:Y:S01]  /*0940*/  FMUL R8, R8, UR4 ;  /* 0x0000000408087c20 */ /* 0x000fe20008400000 */
[----:B------:R-:W-:Y:S02]  /*0950*/  SHF.R.U32.HI R9, RZ, R12, R9 ;  /* 0x0000000cff097219 */ /* 0x000fe40000011609 */
[----:B------:R-:W-:Y:S01]  /*0960*/  ISETP.NE.AND.EX P0, PT, R31, RZ, PT, P0 ;  /* 0x000000ff1f00720c */ /* 0x000fe20003f05300 */
[----:B------:R1:W3:Y:S01]  /*0970*/  F2I.U32.TRUNC.NTZ R15, R8 ;  /* 0x00000008000f7305 */ /* 0x0002e2000020f000 */
[----:B------:R-:W1:Y:S01]  /*0980*/  LDC R20, c[0x0][0x148] ;  /* 0x00005200ff147b82 */ /* 0x000e620000000800 */
[----:B--2---:R-:W-:-:S07]  /*0990*/  IMAD R0, R7, R10, R6 ;  /* 0x0000000a07007224 */ /* 0x004fce00078e0206 */
[----:B------:R-:W2:Y:S01]  /*09a0*/  LDC R26, c[0x0][0x600] ;  /* 0x00018000ff1a7b82 */ /* 0x000ea20000000800 */
[-CC-:B----4-:R-:W-:Y:S02]  /*09b0*/  SHF.R.U64 R32, R22, R24.reuse, R9.reuse ;  /* 0x0000001816207219 */ /* 0x190fe40000001209 */
[----:B------:R-:W-:Y:S01]  /*09c0*/  SHF.R.U32.HI R7, RZ, R24, R9 ;  /* 0x00000018ff077219 */ /* 0x000fe20000011609 */
[----:B------:R-:W-:-:S04]  /*09d0*/  IMAD.MOV.U32 R9, RZ, RZ, 0x1 ;  /* 0x00000001ff097424 */ /* 0x000fc800078e00ff */
[----:B------:R-:W4:Y:S01]  /*09e0*/  LDC R21, c[0x0][0x648] ;  /* 0x00019200ff157b82 */ /* 0x000f220000000800 */
[-C--:B0-----:R-:W-:Y:S02]  /*09f0*/  SHF.L.U32 R6, R11, R28.reuse, RZ ;  /* 0x0000001c0b067219 */ /* 0x081fe400000006ff */
[--C-:B------:R-:W-:Y:S02]  /*0a00*/  SHF.R.U64 R24, R32, R28, R7.reuse ;  /* 0x0000001c20187219 */ /* 0x100fe40000001207 */
[----:B------:R-:W-:Y:S02]  /*0a10*/  LOP3.LUT R13, RZ, R6, RZ, 0x33, !PT ;  /* 0x00000006ff0d7212 */ /* 0x000fe400078e33ff */
[-C--:B------:R-:W-:Y:S01]  /*0a20*/  SHF.R.U32.HI R7, RZ, R28.reuse, R7 ;  /* 0x0000001cff077219 */ /* 0x080fe20000011607 */
[----:B------:R-:W0:Y:S01]  /*0a30*/  LDC R23, c[0x0][0x638] ;  /* 0x00018e00ff177b82 */ /* 0x000e220000000800 */
[----:B------:R-:W-:Y:S01]  /*0a40*/  SHF.L.U32 R12, R9, R28, RZ ;  /* 0x0000001c090c7219 */ /* 0x000fe200000006ff */
[----:B------:R-:W-:-:S06]  /*0a50*/  IMAD.MOV.U32 R6, RZ, RZ, R24 ;  /* 0x000000ffff067224 */ /* 0x000fcc00078e0018 */
[----:B------:R-:W0:Y:S01]  /*0a60*/  LDC R101, c[0x0][0x610] ;  /* 0x00018400ff657b82 */ /* 0x000e220000000800 */
[----:B-1-3--:R-:W-:Y:S05]  /*0a70*/  @!P0 BRA `(.L_x_6) ;  /* 0x0000000000288947 */ /* 0x00afea0003800000 */
[----:B------:R-:W1:Y:S02]  /*0a80*/  LDC R11, c[0x0][0x64c] ;  /* 0x00019300ff0b7b82 */ /* 0x000e640000000800 */
[----:B-1----:R-:W-:-:S05]  /*0a90*/  IADD3 R11, P0, R24, R11, RZ ;  /* 0x0000000b180b7210 */ /* 0x002fca0007f1e0ff */
        /* <DEDUP_REMOVED lines=8> */
.L_x_6:
[----:B----4-:R-:W-:Y:S01]  /*0b20*/  SHF.R.U64 R6, R6, R21, R7 ;  /* 0x0000001506067219 */ /* 0x010fe20000001207 */
[----:B--2---:R-:W-:Y:S01]  /*0b30*/  VIADD R7, R26, 0xffffffff ;  /* 0xffffffff1a077836 */ /* 0x004fe20000000000 */
[----:B------:R-:W-:Y:S01]  /*0b40*/  LOP3.LUT R13, R32, R13, RZ, 0xc0, !PT ;  /* 0x0000000d200d7212 */ /* 0x000fe200078ec0ff */
[----:B------:R-:W-:Y:S02]  /*0b50*/  IMAD.MOV R15, RZ, RZ, -R15 ;  /* 0x000000ffff0f7224 */ /* 0x000fe400078e0a0f */
[----:B------:R-:W-:Y:S02]  /*0b60*/  IMAD.MOV R8, RZ, RZ, -R6 ;  /* 0x000000ffff087224 */ /* 0x000fe400078e0a06 */
[----:B------:R-:W-:Y:S01]  /*0b70*/  IMAD R13, R12, R6, R13 ;  /* 0x000000060c0d7224 */ /* 0x000fe200078e020d */
[----:B------:R-:W-:Y:S01]  /*0b80*/  LOP3.LUT R6, R22, R7, RZ, 0xc0, !PT ;  /* 0x0000000716067212 */ /* 0x000fe200078ec0ff */
[----:B------:R-:W-:Y:S02]  /*0b90*/  @P3 IMAD R0, R20, R15, R3 ;  /* 0x0000000f14003224 */ /* 0x000fe400078e0203 */
[----:B0-----:R-:W-:-:S02]  /*0ba0*/  IMAD R3, R8, R23, R24 ;  /* 0x0000001708037224 */ /* 0x001fc400078e0218 */
[----:B------:R-:W-:Y:S02]  /*0bb0*/  IMAD R101, R13, R101, R0 ;  /* 0x000000650d657224 */ /* 0x000fe400078e0200 */
[----:B------:R-:W-:Y:S02]  /*0bc0*/  IMAD R6, R3, R26, R6 ;  /* 0x0000001a03067224 */ /* 0x000fe400078e0206 */
[----:B------:R-:W-:-:S03]  /*0bd0*/  IMAD.MOV.U32 R0, RZ, RZ, 0x1 ;  /* 0x00000001ff007424 */ /* 0x000fc600078e00ff */
[----:B------:R-:W-:Y:S02]  /*0be0*/  SEL R100, R6, R101, !P3 ;  /* 0x0000006506647207 */ /* 0x000fe40005800000 */
[----:B------:R-:W-:-:S07]  /*0bf0*/  SEL R101, R101, R6, !P3 ;  /* 0x0000000665657207 */ /* 0x000fce0005800000 */
.L_x_4:
[----:B------:R-:W-:-:S08]  /*0c00*/  NOP ;  /* 0x0000000000007918 */ /* 0x000fd00000000000 */
[----:B------:R-:W0:Y:S02]  /*0c10*/  USETMAXREG.TRY_ALLOC.CTAPOOL UP0, 0xe8 ;  /* 0x000000e8000079c8 */ /* 0x000e240008000600 */
[----:B0-----:R-:W-:-:S13]  /*0c20*/  PLOP3.LUT P0, PT, PT, PT, UP0, 0x80, 0x0 ;  /* 0x000000000000781c */ /* 0x001fda0003f0f008 */
[----:B------:R-:W-:Y:S05]  /*0c30*/  @!P0 BRA `(.L_x_4) ;  /* 0xfffffffc00f08947 */ /* 0x000fea000383ffff */
[----:B------:R-:W-:Y:S01]  /*0c40*/  ULDC.64 UR4, c[0x0][0x598] ;  /* 0x0001660000047ab9 */ /* 0x000fe20000000a00 */
[----:B------:R-:W-:Y:S01]  /*0c50*/  ULDC.64 UR38, c[0x0][0x208] ;  /* 0x0000820000267ab9 */ /* 0x000fe20000000a00 */
[----:B------:R-:W-:-:S04]  /*0c60*/  ISETP.NE.U32.AND P0, PT, RZ, UR4, PT ;  /* 0x00000004ff007c0c */ /* 0x000fc8000bf05070 */
[----:B------:R-:W-:-:S13]  /*0c70*/  ISETP.NE.AND.EX P0, PT, RZ, UR5, PT, P0 ;  /* 0x00000005ff007c0c */ /* 0x000fda000bf05300 */
[----:B------:R-:W-:Y:S05]  /*0c80*/  @!P0 BRA `(.L_x_7) ;  /* 0x00000000001c8947 */ /* 0x000fea0003800000 */
[----:B------:R-:W0:Y:S02]  /*0c90*/  LDC.64 R6, c[0x0][0x598] ;  /* 0x00016600ff067b82 */ /* 0x000e240000000a00 */
[----:B0-----:R-:W2:Y:S02]  /*0ca0*/  LDG.E.64 R6, desc[UR38][R6.64] ;  /* 0x0000002606067981 */ /* 0x001ea4000c1e1b00 */
[----:B--2---:R-:W-:-:S04]  /*0cb0*/  ISETP.NE.U32.AND P0, PT, R6, RZ, PT ;  /* 0x000000ff0600720c */ /* 0x004fc80003f05070 */
[----:B------:R-:W-:-:S13]  /*0cc0*/  ISETP.NE.AND.EX P0, PT, R7, RZ, PT, P0 ;  /* 0x000000ff0700720c */ /* 0x000fda0003f05300 */
[----:B------:R-:W-:Y:S05]  /*0cd0*/  @!P0 BRA `(.L_x_7) ;  /* 0x0000000000088947 */ /* 0x000fea0003800000 */
[----:B------:R0:W5:Y:S01]  /*0ce0*/  LD.E R19, desc[UR38][R6.64] ;  /* 0x0000002606137980 */ /* 0x000162000c101900 */
[----:B------:R-:W-:Y:S05]  /*0cf0*/  BRA `(.L_x_8) ;  /* 0x0000000000247947 */ /* 0x000fea0003800000 */
.L_x_7:
[----:B------:R-:W-:Y:S02]  /*0d00*/  ULDC.64 UR4, c[0x0][0x588] ;  /* 0x0001620000047ab9 */ /* 0x000fe40000000a00 */
[----:B------:R-:W-:-:S04]  /*0d10*/  ISETP.NE.U32.AND P0, PT, RZ, UR4, PT ;  /* 0x00000004ff007c0c */ /* 0x000fc8000bf05070 */
[----:B------:R-:W-:-:S13]  /*0d20*/  ISETP.NE.AND.EX P0, PT, RZ, UR5, PT, P0 ;  /* 0x00000005ff007c0c */ /* 0x000fda000bf05300 */
[----:B------:R-:W-:Y:S05]  /*0d30*/  @!P0 BRA `(.L_x_9) ;  /* 0x00000000000c8947 */ /* 0x000fea0003800000 */
[----:B------:R-:W0:Y:S02]  /*0d40*/  LDC.64 R6, c[0x0][0x588] ;  /* 0x00016200ff067b82 */ /* 0x000e240000000a00 */
[----:B0-----:R1:W5:Y:S01]  /*0d50*/  LDG.E R19, desc[UR38][R6.64] ;  /* 0x0000002606137981 */ /* 0x001362000c1e1900 */
[----:B------:R-:W-:Y:S05]  /*0d60*/  BRA `(.L_x_8) ;  /* 0x0000000000087947 */ /* 0x000fea0003800000 */
.L_x_9:
[----:B------:R-:W-:Y:S02]  /*0d70*/  ULDC UR4, c[0x0][0x580] ;  /* 0x0001600000047ab9 */ /* 0x000fe40000000800 */
[----:B------:R-:W-:-:S07]  /*0d80*/  IMAD.U32 R19, RZ, RZ, UR4 ;  /* 0x00000004ff137e24 */ /* 0x000fce000f8e00ff */
.L_x_8:
[----:B------:R-:W-:Y:S02]  /*0d90*/  ULDC.64 UR4, c[0x0][0x5a0] ;  /* 0x0001680000047ab9 */ /* 0x000fe40000000a00 */
[----:B------:R-:W-:-:S04]  /*0da0*/  ISETP.NE.U32.AND P0, PT, RZ, UR4, PT ;  /* 0x00000004ff007c0c */ /* 0x000fc8000bf05070 */
[----:B------:R-:W-:-:S13]  /*0db0*/  ISETP.NE.AND.EX P0, PT, RZ, UR5, PT, P0 ;  /* 0x00000005ff007c0c */ /* 0x000fda000bf05300 */
[----:B------:R-:W-:Y:S05]  /*0dc0*/  @!P0 BRA `(.L_x_10) ;  /* 0x00000000001c8947 */ /* 0x000fea0003800000 */
[----:B01----:R-:W0:Y:S02]  /*0dd0*/  LDC.64 R6, c[0x0][0x5a0] ;  /* 0x00016800ff067b82 */ /* 0x003e240000000a00 */
[----:B0-----:R-:W2:Y:S02]  /*0de0*/  LDG.E.64 R6, desc[UR38][R6.64] ;  /* 0x0000002606067981 */ /* 0x001ea4000c1e1b00 */
[----:B--2---:R-:W-:-:S04]  /*0df0*/  ISETP.NE.U32.AND P0, PT, R6, RZ, PT ;  /* 0x000000ff0600720c */ /* 0x004fc80003f05070 */
[----:B------:R-:W-:-:S13]  /*0e00*/  ISETP.NE.AND.EX P0, PT, R7, RZ, PT, P0 ;  /* 0x000000ff0700720c */ /* 0x000fda0003f05300 */
[----:B------:R-:W-:Y:S05]  /*0e10*/  @!P0 BRA `(.L_x_10) ;  /* 0x0000000000088947 */ /* 0x000fea0003800000 */
[----:B------:R0:W5:Y:S01]  /*0e20*/  LD.E R88, desc[UR38][R6.64] ;  /* 0x0000002606587980 */ /* 0x000162000c101900 */
[----:B------:R-:W-:Y:S05]  /*0e30*/  BRA `(.L_x_11) ;  /* 0x0000000000247947 */ /* 0x000fea0003800000 */
.L_x_10:
[----:B------:R-:W-:Y:S02]  /*0e40*/  ULDC.64 UR4, c[0x0][0x590] ;  /* 0x0001640000047ab9 */ /* 0x000fe40000000a00 */
[----:B------:R-:W-:-:S04]  /*0e50*/  ISETP.NE.U32.AND P0, PT, RZ, UR4, PT ;  /* 0x00000004ff007c0c */ /* 0x000fc8000bf05070 */
[----:B------:R-:W-:-:S13]  /*0e60*/  ISETP.NE.AND.EX P0, PT, RZ, UR5, PT, P0 ;  /* 0x00000005ff007c0c */ /* 0x000fda000bf05300 */
[----:B------:R-:W-:Y:S05]  /*0e70*/  @!P0 BRA `(.L_x_12) ;  /* 0x00000000000c8947 */ /* 0x000fea0003800000 */
[----:B------:R-:W2:Y:S02]  /*0e80*/  LDC.64 R88, c[0x0][0x590] ;  /* 0x00016400ff587b82 */ /* 0x000ea40000000a00 */
[----:B--2---:R2:W5:Y:S01]  /*0e90*/  LDG.E R88, desc[UR38][R88.64] ;  /* 0x0000002658587981 */ /* 0x004562000c1e1900 */
[----:B------:R-:W-:Y:S05]  /*0ea0*/  BRA `(.L_x_11) ;  /* 0x0000000000087947 */ /* 0x000fea0003800000 */
.L_x_12:
[----:B------:R-:W-:Y:S02]  /*0eb0*/  ULDC UR4, c[0x0][0x584] ;  /* 0x0001610000047ab9 */ /* 0x000fe40000000800 */
[----:B------:R-:W-:-:S07]  /*0ec0*/  IMAD.U32 R88, RZ, RZ, UR4 ;  /* 0x00000004ff587e24 */ /* 0x000fce000f8e00ff */
.L_x_11:
[----:B------:R-:W-:-:S13]  /*0ed0*/  LOP3.LUT P0, RZ, R0, 0xff, RZ, 0xc0, !PT ;  /* 0x000000ff00ff7812 */ /* 0x000fda000780c0ff */
[----:B------:R-:W-:Y:S05]  /*0ee0*/  @!P0 EXIT ;  /* 0x000000000000894d */ /* 0x000fea0003800000 */
[----:B------:R-:W3:Y:S01]  /*0ef0*/  LDC R90, c[0x0][0x658] ;  /* 0x00019600ff5a7b82 */ /* 0x000ee20000000800 */
[----:B------:R-:W-:Y:S01]  /*0f00*/  LOP3.LUT R14, R14, 0x1, RZ, 0xc0, !PT ;  /* 0x000000010e0e7812 */ /* 0x000fe200078ec0ff */
[----:B------:R-:W-:Y:S01]  /*0f10*/  ULDC.64 UR6, c[0x0][0x288] ;  /* 0x0000a20000067ab9 */ /* 0x000fe20000000a00 */
[----:B------:R-:W-:Y:S01]  /*0f20*/  SHF.R.U32.HI R0, RZ, 0x2, R4 ;  /* 0x00000002ff007819 */ /* 0x000fe20000011604 */
[----:B------:R-:W-:Y:S01]  /*0f30*/  UIADD3 UR4, UR7, 0x3f, URZ ;  /* 0x0000003f07047890 */ /* 0x000fe2000fffe03f */
[----:B------:R-:W-:Y:S01]  /*0f40*/  SHF.R.U32.HI R5, RZ, 0x1, R5 ;  /* 0x00000001ff057819 */ /* 0x000fe20000011605 */
[----:B------:R-:W-:Y:S01]  /*0f50*/  IMAD.SHL.U32 R3, R14, 0x40, RZ ;  /* 0x000000400e037824 */ /* 0x000fe200078e00ff */
[----:B------:R-:W-:Y:S01]  /*0f60*/  LOP3.LUT R0, R0, 0x7, RZ, 0xc0, !PT ;  /* 0x0000000700007812 */ /* 0x000fe200078ec0ff */
[----:B------:R-:W4:Y:S01]  /*0f70*/  LDC.64 R92, c[0x0][0x5c8] ;  /* 0x00017200ff5c7b82 */ /* 0x000f220000000a00 */
[----:B------:R-:W-:Y:S01]  /*0f80*/  USHF.R.S32.HI UR5, URZ, 0x1f, UR4 ;  /* 0x0000001f3f057899 */ /* 0x000fe20008011404 */
[----:B------:R-:W-:Y:S01]  /*0f90*/  LOP3.LUT R5, R5, 0x30, RZ, 0xc0, !PT ;  /* 0x0000003005057812 */ /* 0x000fe200078ec0ff */
[----:B01----:R-:W-:Y:S01]  /*0fa0*/  IMAD.MOV.U32 R7, RZ, RZ, 0x1 ;  /* 0x00000001ff077424 */ /* 0x003fe200078e00ff */
[--C-:B------:R-:W-:Y:S01]  /*0fb0*/  LOP3.LUT R22, R3, 0x40, R0.reuse, 0xe2, !PT ;  /* 0x0000004003167812 */ /* 0x100fe200078ee200 */
[----:B------:R-:W-:Y:S01]  /*0fc0*/  ULEA.HI UR5, UR5, UR4, URZ, 0x6 ;  /* 0x0000000405057291 */ /* 0x000fe2000f8f303f */
[-C--:B------:R-:W-:Y:S01]  /*0fd0*/  IADD3 R3, RZ, -R5.reuse, -R0 ;  /* 0x80000005ff037210 */ /* 0x080fe20007ffe800 */
[----:B------:R-:W-:Y:S01]  /*0fe0*/  IMAD.U32 R6, RZ, RZ, UR6 ;  /* 0x00000006ff067e24 */ /* 0x000fe2000f8e00ff */
[----:B------:R-:W0:Y:S01]  /*0ff0*/  LDC R95, c[0x0][0x600] ;  /* 0x00018000ff5f7b82 */ /* 0x000e220000000800 */
[----:B------:R-:W-:Y:S01]  /*1000*/  LOP3.LUT R22, R22, R5, RZ, 0xfc, !PT ;  /* 0x0000000516167212 */ /* 0x000fe200078efcff */
[----:B------:R-:W-:Y:S01]  /*1010*/  IMAD.MOV.U32 R5, RZ, RZ, -0x1 ;  /* 0xffffffffff057424 */ /* 0x000fe200078e00ff */
[----:B------:R-:W-:Y:S01]  /*1020*/  USHF.R.S32.HI UR43, URZ, 0x6, UR5 ;  /* 0x000000063f2b7899 */ /* 0x000fe20008011405 */
[----:B--2---:R-:W-:Y:S01]  /*1030*/  LOP3.LUT R89, R4, 0x3, RZ, 0xc0, !PT ;  /* 0x0000000304597812 */ /* 0x004fe200078ec0ff */
[----:B------:R-:W-:Y:S01]  /*1040*/  IMAD R3, R14, -0x40, R3 ;  /* 0xffffffc00e037824 */ /* 0x000fe200078e0203 */
[----:B------:R-:W-:Y:S01]  /*1050*/  LOP3.LUT R94, R4, 0x80, RZ, 0xc0, !PT ;  /* 0x00000080045e7812 */ /* 0x000fe200078ec0ff */
[----:B------:R-:W-:Y:S01]  /*1060*/  UISETP.LT.AND UP0, UPT, UR43, 0x1, UPT ;  /* 0x000000012b00788c */ /* 0x000fe2000bf01270 */
[-C--:B---3--:R-:W-:Y:S01]  /*1070*/  SHF.L.U32 R5, R5, R90.reuse, RZ ;  /* 0x0000005a05057219 */ /* 0x088fe200000006ff */
[----:B------:R-:W-:Y:S01]  /*1080*/  ULDC UR4, c[0x0][0x284] ;  /* 0x0000a10000047ab9 */ /* 0x000fe20000000800 */
[----:B------:R-:W-:Y:S01]  /*1090*/  IMAD R89, R89, -0x2, R6 ;  /* 0xfffffffe59597824 */ /* 0x000fe200078e0206 */
[----:B------:R-:W-:Y:S01]  /*10a0*/  USEL UR44, UR43, 0x1, UP0 ;  /* 0x000000012b2c7887 */ /* 0x000fe20008000000 */
[----:B------:R-:W-:Y:S01]  /*10b0*/  SHF.L.U32 R90, R7, R90, RZ ;  /* 0x0000005a075a7219 */ /* 0x000fe200000006ff */
[----:B------:R-:W-:Y:S01]  /*10c0*/  VIADD R97, R3, UR4 ;  /* 0x0000000403617c36 */ /* 0x000fe20008000000 */
[----:B------:R-:W-:Y:S01]  /*10d0*/  LOP3.LUT R98, R18, 0x1, RZ, 0xfc, !PT ;  /* 0x0000000112627812 */ /* 0x000fe200078efcff */
[----:B------:R-:W-:Y:S01]  /*10e0*/  IMAD.MOV.U32 R23, RZ, RZ, RZ ;  /* 0x000000ffff177224 */ /* 0x000fe200078e00ff */
[C---:B----4-:R-:W-:Y:S01]  /*10f0*/  SHF.L.U64.HI R91, R92.reuse, 0x3, R93 ;  /* 0x000000035c5b7819 */ /* 0x050fe2000001025d */
[----:B------:R-:W-:Y:S01]  /*1100*/  IMAD.SHL.U32 R92, R92, 0x8, RZ ;  /* 0x000000085c5c7824 */ /* 0x000fe200078e00ff */
[----:B------:R-:W-:Y:S01]  /*1110*/  SHF.R.U32.HI R94, RZ, 0x7, R94 ;  /* 0x00000007ff5e7819 */ /* 0x000fe2000001165e */
[----:B------:R-:W-:Y:S01]  /*1120*/  IMAD.SHL.U32 R93, R4, 0x2, RZ ;  /* 0x00000002045d7824 */ /* 0x000fe200078e00ff */
[----:B------:R-:W-:Y:S01]  /*1130*/  LOP3.LUT R96, RZ, R5, RZ, 0x33, !PT ;  /* 0x00000005ff607212 */ /* 0x000fe200078e33ff */
[----:B------:R-:W-:Y:S01]  /*1140*/  UIADD3 UR44, UR43, -UR44, URZ ;  /* 0x8000002c2b2c7290 */ /* 0x000fe2000fffe03f */
[----:B------:R-:W-:Y:S01]  /*1150*/  UMOV UR40, URZ ;  /* 0x0000003f00287c82 */ /* 0x000fe20008000000 */
[----:B0-----:R-:W-:Y:S01]  /*1160*/  VIADD R95, R95, 0xffffffff ;  /* 0xffffffff5f5f7836 */ /* 0x001fe20000000000 */
[----:B------:R-:W-:-:S09]  /*1170*/  UMOV UR41, URZ ;  /* 0x0000003f00297c82 */ /* 0x000fd20008000000 */
.L_x_158:
[----:B0-----:R-:W0:Y:S01]  /*1180*/  SHFL.IDX PT, R0, R94, RZ, 0x1f ;  /* 0x00001fff5e007589 */ /* 0x001e2200000e0000 */
[----:B-1----:R-:W1:Y:S01]  /*1190*/  S2UR UR7, SR_CgaCtaId ;  /* 0x00000000000779c3 */ /* 0x002e620000008800 */
[----:B------:R-:W-:Y:S01]  /*11a0*/  UMOV UR6, 0x400 ;  /* 0x0000040000067882 */ /* 0x000fe20000000000 */
[----:B0-----:R-:W-:Y:S01]  /*11b0*/  R2UR UR4, R0 ;  /* 0x00000000000472ca */ /* 0x001fe200000e0000 */
[----:B-1----:R-:W-:-:S12]  /*11c0*/  ULEA UR46, UR7, UR6, 0x18 ;  /* 0x00000006072e7291 */ /* 0x002fd8000f8ec03f */
[----:B------:R-:W-:-:S04]  /*11d0*/  ULEA.HI UR5, UR4, UR4, URZ, 0x1 ;  /* 0x0000000404057291 */ /* 0x000fc8000f8f083f */
[----:B------:R-:W-:-:S04]  /*11e0*/  ULOP3.LUT UR5, UR5, 0x7fffe, URZ, 0xc0, !UPT ;  /* 0x0007fffe05057892 */ /* 0x000fc8000f8ec03f */
[----:B------:R-:W-:-:S03]  /*11f0*/  UIADD3 UR5, UR4, -UR5, URZ ;  /* 0x8000000504057290 */ /* 0x000fc6000fffe03f */
[----:B------:R-:W-:Y:S01]  /*1200*/  ULDC UR4, c[0x0][0x28c] ;  /* 0x0000a30000047ab9 */ /* 0x000fe20000000800 */
[----:B------:R-:W-:Y:S01]  /*1210*/  ULEA UR5, UR5, UR46, 0xd ;  /* 0x0000002e05057291 */ /* 0x000fe2000f8e683f */
[----:B------:R-:W-:-:S03]  /*1220*/  ISETP.LT.AND P0, PT, RZ, UR4, PT ;  /* 0x00000004ff007c0c */ /* 0x000fc6000bf01270 */
[----:B------:R-:W-:-:S04]  /*1230*/  UIADD3 UR5, UR5, 0x100, URZ ;  /* 0x0000010005057890 */ /* 0x000fc8000fffe03f */
[----:B------:R-:W-:-:S04]  /*1240*/  USHF.R.U32.HI UR5, URZ, 0x4, UR5 ;  /* 0x000000043f057899 */ /* 0x000fc80008011605 */
[----:B------:R-:W-:Y:S02]  /*1250*/  ULOP3.LUT UR45, UR5, 0x3fff, URZ, 0xc0, !UPT ;  /* 0x00003fff052d7892 */ /* 0x000fe4000f8ec03f */
[----:B--2345:R-:W-:Y:S10]  /*1260*/  @P0 BRA `(.L_x_13) ;  /* 0x0000000000400947 */ /* 0x03cff40003800000 */
[----:B------:R-:W-:Y:S01]  /*1270*/  MOV R0, 0x0 ;  /* 0x0000000000007802 */ /* 0x000fe20000000f00 */
[----:B------:R-:W-:Y:S01]  /*1280*/  ULDC.64 UR4, c[0x4][0x68] ;  /* 0x01001a0000047ab9 */ /* 0x000fe20000000a00 */
[----:B------:R-:W-:Y:S01]  /*1290*/  ULDC.64 UR6, c[0x4][0x8] ;  /* 0x0100020000067ab9 */ /* 0x000fe20000000a00 */
[----:B------:R-:W-:Y:S01]  /*12a0*/  IMAD.U32 R4, RZ, RZ, UR4 ;  /* 0x00000004ff047e24 */ /* 0x000fe2000f8e00ff */
[----:B------:R0:W1:Y:S01]  /*12b0*/  LDC.64 R14, c[0x4][R0] ;  /* 0x01000000000e7b82 */ /* 0x0000620000000a00 */
[----:B------:R-:W-:Y:S01]  /*12c0*/  IMAD.U32 R5, RZ, RZ, UR5 ;  /* 0x00000005ff057e24 */ /* 0x000fe2000f8e00ff */
[----:B------:R-:W-:Y:S01]  /*12d0*/  ULDC.64 UR4, c[0x4][0x70] ;  /* 0x01001c0000047ab9 */ /* 0x000fe20000000a00 */
[----:B------:R-:W-:Y:S02]  /*12e0*/  IMAD.U32 R10, RZ, RZ, UR6 ;  /* 0x00000006ff0a7e24 */ /* 0x000fe4000f8e00ff */
[----:B------:R-:W-:Y:S02]  /*12f0*/  IMAD.U32 R6, RZ, RZ, UR4 ;  /* 0x00000004ff067e24 */ /* 0x000fe4000f8e00ff */
[----:B------:R-:W-:-:S02]  /*1300*/  IMAD.U32 R7, RZ, RZ, UR5 ;  /* 0x00000005ff077e24 */ /* 0x000fc4000f8e00ff */
[----:B------:R-:W-:Y:S02]  /*1310*/  IMAD.U32 R11, RZ, RZ, UR7 ;  /* 0x00000007ff0b7e24 */ /* 0x000fe4000f8e00ff */
[----:B------:R-:W-:Y:S02]  /*1320*/  IMAD.MOV.U32 R8, RZ, RZ, 0x1e1 ;  /* 0x000001e1ff087424 */ /* 0x000fe400078e00ff */
[----:B------:R-:W-:Y:S02]  /*1330*/  IMAD.MOV.U32 R12, RZ, RZ, 0x1 ;  /* 0x00000001ff0c7424 */ /* 0x000fe400078e00ff */
[----:B0-----:R-:W-:-:S07]  /*1340*/  IMAD.MOV.U32 R13, RZ, RZ, RZ ;  /* 0x000000ffff0d7224 */ /* 0x001fce00078e00ff */
[----:B------:R-:W-:-:S07]  /*1350*/  LEPC R20, `(.L_x_13) ;  /* 0x000000001014794e */ /* 0x000fce0000000000 */
[----:B-1---5:R-:W-:Y:S05]  /*1360*/  CALL.ABS.NOINC R14 ;  /* 0x000000000e007343 */ /* 0x022fea0003c00000 */
.L_x_13:
[----:B------:R-:W-:-:S13]  /*1370*/  ISETP.NE.AND P0, PT, R98, 0x3, PT ;  /* 0x000000036200780c */ /* 0x000fda0003f05270 */
[----:B------:R-:W-:Y:S05]  /*1380*/  @!P0 BRA `(.L_x_14) ;  /* 0x0000000000048947 */ /* 0x000fea0003800000 */
[----:B------:R-:W-:Y:S01]  /*1390*/  BPT.TRAP 0x1 ;  /* 0x000000040000795c */ /* 0x000fe20000300000 */
.L_x_14:
[----:B------:R-:W-:Y:S02]  /*13a0*/  IMAD.U32 R3, RZ, RZ, UR41 ;  /* 0x00000029ff037e24 */ /* 0x000fe4000f8e00ff */
[----:B------:R-:W-:-:S03]  /*13b0*/  IMAD.U32 R0, RZ, RZ, UR40 ;  /* 0x00000028ff007e24 */ /* 0x000fc6000f8e00ff */
[----:B------:R-:W-:Y:S02]  /*13c0*/  LEA R3, R3, UR46, 0x3 ;  /* 0x0000002e03037c11 */ /* 0x000fe4000f8e18ff */
[----:B------:R-:W-:-:S04]  /*13d0*/  SHF.L.U32 R0, R0, 0x1f, RZ ;  /* 0x0000001f00007819 */ /* 0x000fc800000006ff */
[----:B------:R0:W1:Y:S01]  /*13e0*/  SYNCS.PHASECHK.TRANS64.TRYWAIT P1, [R3+URZ], R0 ;  /* 0x00000000030075a7 */ /* 0x000062000802017f */
[----:B------:R-:W-:Y:S05]  /*13f0*/  @!P0 BRA `(.L_x_15) ;  /* 0x0000000000048947 */ /* 0x000fea0003800000 */
[----:B------:R-:W-:Y:S01]  /*1400*/  BPT.TRAP 0x1 ;  /* 0x000000040000795c */ /* 0x000fe20000300000 */
.L_x_15:
[----:B------:R-:W-:-:S05]  /*1410*/  IMAD.U32 R4, RZ, RZ, UR44 ;  /* 0x0000002cff047e24 */ /* 0x000fca000f8e00ff */
[----:B------:R-:W-:Y:S01]  /*1420*/  ISETP.GE.AND P2, PT, R4, 0x1, PT ;  /* 0x000000010400780c */ /* 0x000fe20003f46270 */
[----:B-1----:R-:W-:-:S12]  /*1430*/  @P1 BRA `(.L_x_16) ;  /* 0x0000000000081947 */ /* 0x002fd80003800000 */
[----:B------:R-:W1:Y:S02]  /*1440*/  SYNCS.PHASECHK.TRANS64.TRYWAIT P1, [R3+URZ], R0 ;  /* 0x00000000030075a7 */ /* 0x000e64000802017f */
[----:B-1----:R-:W-:Y:S05]  /*1450*/  @!P1 BRA `(.L_x_17) ;  /* 0x0000006400549947 */ /* 0x002fea0003800000 */
.L_x_16:
[----:B------:R-:W-:Y:S05]  /*1460*/  WARPSYNC.ALL ;  /* 0x0000000000007948 */ /* 0x000fea0003800000 */
[----:B------:R-:W-:Y:S01]  /*1470*/  UIADD3 UR4, UR46, 0x8100, URZ ;  /* 0x000081002e047890 */ /* 0x000fe2000fffe03f */
[----:B------:R-:W-:Y:S01]  /*1480*/  WARPGROUP.ARRIVE ;  /* 0x00000000000079c5 */ /* 0x000fe20000000000 */
[----:B------:R-:W-:Y:S02]  /*1490*/  ULEA UR5, UR41, UR45, 0xa ;  /* 0x0000002d29057291 */ /* 0x000fe4000f8e503f */
[----:B------:R-:W-:Y:S01]  /*14a0*/  USHF.R.U32.HI UR4, URZ, 0x4, UR4 ;  /* 0x000000043f047899 */ /* 0x000fe20008011604 */
[----:B------:R-:W-:Y:S01]  /*14b0*/  UMOV UR9, 0x40000040 ;  /* 0x4000004000097882 */ /* 0x000fe20000000000 */
[----:B------:R-:W-:-:S02]  /*14c0*/  UMOV UR11, 0x40000040 ;  /* 0x40000040000b7882 */ /* 0x000fc40000000000 */
[----:B------:R-:W-:Y:S01]  /*14d0*/  ULOP3.LUT UR4, UR4, 0x3fff, URZ, 0xc0, !UPT ;  /* 0x00003fff04047892 */ /* 0x000fe2000f8ec03f */
[----:B------:R-:W-:-:S03]  /*14e0*/  UMOV UR8, UR5 ;  /* 0x0000000500087c82 */ /* 0x000fc60008000000 */
[----:B------:R-:W-:-:S04]  /*14f0*/  ULOP3.LUT UR4, UR4, 0x10000, URZ, 0xfc, !UPT ;  /* 0x0001000004047892 */ /* 0x000fc8000f8efc3f */
[----:B------:R-:W-:-:S07]  /*1500*/  ULEA UR6, UR41, UR4, 0xa ;  /* 0x0000000429067291 */ /* 0x000fce000f8e503f */
[----:B------:R-:W-:Y:S02]  /*1510*/  UMOV UR10, UR6 ;  /* 0x00000006000a7c82 */ /* 0x000fe40008000000 */
[----:B------:R-:W-:Y:S01]  /*1520*/  HGMMA.64x128x16.F32 R24, gdesc[UR8].tnspA, RZ, !UPT, gsb0 ;  /* 0x21e00000081879f0 */ /* 0x000fe2000c0008ff */
[----:B------:R-:W-:Y:S02]  /*1530*/  UIADD3 UR8, UR5, 0x80, URZ ;  /* 0x0000008005087890 */ /* 0x000fe4000fffe03f */
[----:B------:R-:W-:Y:S01]  /*1540*/  UIADD3 UR10, UR6, 0x2, URZ ;  /* 0x00000002060a7890 */ /* 0x000fe2000fffe03f */
[----:B------:R-:W-:Y:S01]  /*1550*/  UMOV UR9, 0x40000040 ;  /* 0x4000004000097882 */ /* 0x000fe20000000000 */
[----:B------:R-:W-:Y:S01]  /*1560*/  UMOV UR11, 0x40000040 ;  /* 0x40000040000b7882 */ /* 0x000fe20000000000 */
[----:B------:R-:W-:Y:S02]  /*1570*/  WARPGROUP.DEPBAR.LE gsb0, 0x0 ;  /* 0x00008000000079c5 */ /* 0x000fe40000010000 */
[----:B------:R-:W-:-:S06]  /*1580*/  WARPGROUP.ARRIVE ;  /* 0x00000000000079c5 */ /* 0x000fcc0000000000 */
[----:B------:R-:W-:Y:S01]  /*1590*/  HGMMA.64x128x16.F32 R24, gdesc[UR8].tnspA, R24, gsb0 ;  /* 0x21e00000081879f0 */ /* 0x000fe20008000818 */
        /* <DEDUP_REMOVED lines=13> */
[----:B------:R-:W-:Y:S03]  /*1670*/  HGMMA.64x128x16.F32 R24, gdesc[UR8].tnspA, R24, gsb0 ;  /* 0x21e00000081879f0 */ /* 0x000fe60008000818 */
[----:B------:R-:W-:Y:S02]  /*1680*/  WARPGROUP.DEPBAR.LE gsb0, 0x0 ;  /* 0x00008000000079c5 */ /* 0x000fe40000010000 */
[----:B------:R-:W-:Y:S05]  /*1690*/  @!P2 BRA `(.L_x_18) ;  /* 0x00000004001ca947 */ /* 0x000fea0003800000 */
[----:B------:R-:W-:Y:S01]  /*16a0*/  UIADD3 UR5, UR41, 0x1, URZ ;  /* 0x0000000129057890 */ /* 0x000fe2000fffe03f */
[----:B01----:R-:W-:-:S03]  /*16b0*/  IMAD.U32 R0, RZ, RZ, UR44 ;  /* 0x0000002cff007e24 */ /* 0x003fc6000f8e00ff */
[----:B------:R-:W-:-:S04]  /*16c0*/  UISETP.NE.AND UP0, UPT, UR5, 0x2, UPT ;  /* 0x000000020500788c */ /* 0x000fc8000bf05270 */
[----:B------:R-:W-:Y:S02]  /*16d0*/  USEL UR6, URZ, 0x1, UP0 ;  /* 0x000000013f067887 */ /* 0x000fe40008000000 */
[----:B------:R-:W-:Y:S02]  /*16e0*/  USEL UR5, UR5, URZ, UP0 ;  /* 0x0000003f05057287 */ /* 0x000fe40008000000 */
[----:B------:R-:W-:-:S06]  /*16f0*/  ULOP3.LUT UR6, UR40, UR6, URZ, 0x3c, !UPT ;  /* 0x0000000628067292 */ /* 0x000fcc000f8e3c3f */
[----:B------:R-:W-:Y:S01]  /*1700*/  IMAD.U32 R5, RZ, RZ, UR6 ;  /* 0x00000006ff057e24 */ /* 0x000fe2000f8e00ff */
[----:B------:R-:W-:-:S06]  /*1710*/  UMOV UR6, UR41 ;  /* 0x0000002900067c82 */ /* 0x000fcc0008000000 */
.L_x_25:
[----:B01----:R-:W-:Y:S05]  /*1720*/  @!P0 BRA `(.L_x_19) ;  /* 0x0000000000048947 */ /* 0x003fea0003800000 */
[----:B------:R-:W-:Y:S01]  /*1730*/  BPT.TRAP 0x1 ;  /* 0x000000040000795c */ /* 0x000fe20000300000 */
.L_x_19:
[----:B------:R-:W0:Y:S01]  /*1740*/  S2UR UR8, SR_CgaCtaId ;  /* 0x00000000000879c3 */ /* 0x000e220000008800 */
[----:B------:R-:W-:Y:S01]  /*1750*/  UMOV UR7, 0x400 ;  /* 0x0000040000077882 */ /* 0x000fe20000000000 */
[----:B------:R-:W-:Y:S01]  /*1760*/  SHF.L.U32 R3, R5, 0x1f, RZ ;  /* 0x0000001f05037819 */ /* 0x000fe200000006ff */
[----:B0-----:R-:W-:-:S04]  /*1770*/  ULEA UR13, UR8, UR7, 0x18 ;  /* 0x00000007080d7291 */ /* 0x001fc8000f8ec03f */
[----:B------:R-:W-:-:S09]  /*1780*/  ULEA UR7, UR5, UR13, 0x3 ;  /* 0x0000000d05077291 */ /* 0x000fd2000f8e183f */
[----:B------:R0:W1:Y:S01]  /*1790*/  SYNCS.PHASECHK.TRANS64.TRYWAIT P1, [UR7], R3 ;  /* 0x00000003ff0075a7 */ /* 0x0000620008020147 */
[----:B------:R-:W-:Y:S05]  /*17a0*/  @!P0 BRA `(.L_x_20) ;  /* 0x0000000000048947 */ /* 0x000fea0003800000 */
[----:B------:R-:W-:Y:S01]  /*17b0*/  BPT.TRAP 0x1 ;  /* 0x000000040000795c */ /* 0x000fe20000300000 */
.L_x_20:
[----:B-1----:R-:W-:Y:S05]  /*17c0*/  @P1 BRA `(.L_x_21) ;  /* 0x0000000000081947 */ /* 0x002fea0003800000 */
[----:B------:R-:W1:Y:S02]  /*17d0*/  SYNCS.PHASECHK.TRANS64.TRYWAIT P1, [UR7], R3 ;  /* 0x00000003ff0075a7 */ /* 0x000e640008020147 */
[----:B-1----:R-:W-:Y:S05]  /*17e0*/  @!P1 BRA `(.L_x_22) ;  /* 0x0000006000849947 */ /* 0x002fea0003800000 */
.L_x_21:
[----:B------:R-:W-:Y:S01]  /*17f0*/  ULEA UR7, UR5, UR45, 0xa ;  /* 0x0000002d05077291 */ /* 0x000fe2000f8e503f */
[----:B------:R-:W-:Y:S01]  /*1800*/  WARPGROUP.ARRIVE ;  /* 0x00000000000079c5 */ /* 0x000fe20000000000 */
[----:B------:R-:W-:Y:S01]  /*1810*/  ULEA UR12, UR5, UR4, 0xa ;  /* 0x00000004050c7291 */ /* 0x000fe2000f8e503f */
[----:B------:R-:W-:Y:S01]  /*1820*/  UMOV UR9, 0x40000040 ;  /* 0x4000004000097882 */ /* 0x000fe20000000000 */
[----:B------:R-:W-:-:S03]  /*1830*/  UMOV UR11, 0x40000040 ;  /* 0x40000040000b7882 */ /* 0x000fc60000000000 */
[----:B------:R-:W-:Y:S02]  /*1840*/  UMOV UR8, UR7 ;  /* 0x0000000700087c82 */ /* 0x000fe40008000000 */
[----:B------:R-:W-:Y:S02]  /*1850*/  UMOV UR10, UR12 ;  /* 0x0000000c000a7c82 */ /* 0x000fe40008000000 */
[----:B------:R-:W-:Y:S01]  /*1860*/  HGMMA.64x128x16.F32 R24, gdesc[UR8].tnspA, R24, gsb0 ;  /* 0x21e00000081879f0 */ /* 0x000fe20008000818 */
[----:B------:R-:W-:Y:S02]  /*1870*/  UIADD3 UR8, UR7, 0x80, URZ ;  /* 0x0000008007087890 */ /* 0x000fe4000fffe03f */
[----:B------:R-:W-:Y:S01]  /*1880*/  UIADD3 UR10, UR12, 0x2, URZ ;  /* 0x000000020c0a7890 */ /* 0x000fe2000fffe03f */
[----:B------:R-:W-:Y:S01]  /*1890*/  UMOV UR9, 0x40000040 ;  /* 0x4000004000097882 */ /* 0x000fe20000000000 */
[----:B------:R-:W-:Y:S01]  /*18a0*/  UMOV UR11, 0x40000040 ;  /* 0x40000040000b7882 */ /* 0x000fe20000000000 */
[----:B------:R-:W-:-:S02]  /*18b0*/  WARPGROUP.DEPBAR.LE gsb0, 0x0 ;  /* 0x00008000000079c5 */ /* 0x000fc40000010000 */
        /* <DEDUP_REMOVED lines=18> */
[----:B------:R-:W-:Y:S01]  /*19e0*/  BPT.TRAP 0x1 ;  /* 0x000000040000795c */ /* 0x000fe20000300000 */
.L_x_23:
[----:B------:R-:W-:Y:S01]  /*19f0*/  ULEA UR7, UR6, UR13, 0x3 ;  /* 0x0000000d06077291 */ /* 0x000fe2000f8e183f */
[----:B------:R-:W-:-:S03]  /*1a00*/  ISETP.GT.U32.AND P1, PT, R18, 0x1, PT ;  /* 0x000000011200780c */ /* 0x000fc60003f24070 */
[----:B------:R-:W-:-:S04]  /*1a10*/  UIADD3 UR7, UR7, 0x10, URZ ;  /* 0x0000001007077890 */ /* 0x000fc8000fffe03f */
[----:B------:R-:W-:-:S09]  /*1a20*/  UPRMT UR7, URZ, 0x654, UR7 ;  /* 0x000006543f077896 */ /* 0x000fd20008000007 */
[----:B------:R-:W-:Y:S01]  /*1a30*/  SYNCS.ARRIVE.TRANS64.RED.A1T0 RZ, [UR7], RZ ;  /* 0x000000ffffff79a7 */ /* 0x000fe20008100407 */
[----:B------:R-:W-:Y:S05]  /*1a40*/  @P1 BRA `(.L_x_24) ;  /* 0x0000000000041947 */ /* 0x000fea0003800000 */
[----:B------:R-:W-:Y:S01]  /*1a50*/  BPT.TRAP 0x1 ;  /* 0x000000040000795c */ /* 0x000fe20000300000 */
.L_x_24:
[----:B------:R-:W-:Y:S01]  /*1a60*/  UIADD3 UR5, UR5, 0x1, URZ ;  /* 0x0000000105057890 */ /* 0x000fe2000fffe03f */
[C---:B------:R-:W-:Y:S01]  /*1a70*/  ISETP.GT.AND P1, PT, R0.reuse, 0x1, PT ;  /* 0x000000010000780c */ /* 0x040fe20003f24270 */
[----:B------:R-:W-:Y:S01]  /*1a80*/  UIADD3 UR6, UR6, 0x1, URZ ;  /* 0x0000000106067890 */ /* 0x000fe2000fffe03f */
[----:B------:R-:W-:Y:S01]  /*1a90*/  VIADD R0, R0, 0xffffffff ;  /* 0xffffffff00007836 */ /* 0x000fe20000000000 */
[----:B------:R-:W-:Y:S02]  /*1aa0*/  UISETP.NE.AND UP0, UPT, UR5, 0x2, UPT ;  /* 0x000000020500788c */ /* 0x000fe4000bf05270 */
[----:B------:R-:W-:Y:S02]  /*1ab0*/  UISETP.NE.AND UP1, UPT, UR6, 0x2, UPT ;  /* 0x000000020600788c */ /* 0x000fe4000bf25270 */
[----:B------:R-:W-:Y:S02]  /*1ac0*/  USEL UR7, URZ, 0x1, UP0 ;  /* 0x000000013f077887 */ /* 0x000fe40008000000 */
[----:B------:R-:W-:-:S02]  /*1ad0*/  USEL UR5, UR5, URZ, UP0 ;  /* 0x0000003f05057287 */ /* 0x000fc40008000000 */
[----:B------:R-:W-:Y:S02]  /*1ae0*/  USEL UR6, UR6, URZ, UP1 ;  /* 0x0000003f06067287 */ /* 0x000fe40008800000 */
[----:B------:R-:W-:Y:S01]  /*1af0*/  LOP3.LUT R5, R5, UR7, RZ, 0x3c, !PT ;  /* 0x0000000705057c12 */ /* 0x000fe2000f8e3cff */
[----:B------:R-:W-:Y:S09]  /*1b00*/  @P1 BRA `(.L_x_25) ;  /* 0xfffffffc00041947 */ /* 0x000ff2000383ffff */
.L_x_18:
[----:B01----:R-:W0:Y:S02]  /*1b10*/  LDC R0, c[0x0][0x28c] ;  /* 0x0000a300ff007b82 */ /* 0x003e240000000800 */
[----:B0-----:R-:W-:-:S13]  /*1b20*/  ISETP.GE.AND P1, PT, R0, 0x1, PT ;  /* 0x000000010000780c */ /* 0x001fda0003f26270 */
[----:B------:R-:W-:Y:S05]  /*1b30*/  @!P1 BRA `(.L_x_26) ;  /* 0x0000000000389947 */ /* 0x000fea0003800000 */
[----:B------:R-:W-:Y:S05]  /*1b40*/  @!P0 BRA `(.L_x_27) ;  /* 0x0000000000048947 */ /* 0x000fea0003800000 */
[----:B------:R-:W-:Y:S01]  /*1b50*/  BPT.TRAP 0x1 ;  /* 0x000000040000795c */ /* 0x000fe20000300000 */
.L_x_27:
[----:B------:R-:W0:Y:S01]  /*1b60*/  S2UR UR6, SR_CgaCtaId ;  /* 0x00000000000679c3 */ /* 0x000e220000008800 */
[----:B------:R-:W-:Y:S01]  /*1b70*/  UIADD3 UR4, UR44, UR41, URZ ;  /* 0x000000292c047290 */ /* 0x000fe2000fffe03f */
[----:B------:R-:W-:Y:S01]  /*1b80*/  ISETP.GT.U32.AND P0, PT, R18, 0x1, PT ;  /* 0x000000011200780c */ /* 0x000fe20003f04070 */
[----:B------:R-:W-:Y:S02]  /*1b90*/  UMOV UR5, 0x400 ;  /* 0x0000040000057882 */ /* 0x000fe40000000000 */
[----:B------:R-:W-:-:S04]  /*1ba0*/  USHF.L.U32 UR4, UR4, 0x3, URZ ;  /* 0x0000000304047899 */ /* 0x000fc8000800063f */
[----:B------:R-:W-:Y:S02]  /*1bb0*/  ULOP3.LUT UR4, UR4, 0x8, URZ, 0xc0, !UPT ;  /* 0x0000000804047892 */ /* 0x000fe4000f8ec03f */
[----:B0-----:R-:W-:-:S04]  /*1bc0*/  ULEA UR5, UR6, UR5, 0x18 ;  /* 0x0000000506057291 */ /* 0x001fc8000f8ec03f */
[----:B------:R-:W-:-:S04]  /*1bd0*/  UIADD3 UR4, UR5, 0x10, UR4 ;  /* 0x0000001005047890 */ /* 0x000fc8000fffe004 */
[----:B------:R-:W-:-:S09]  /*1be0*/  UPRMT UR4, URZ, 0x654, UR4 ;  /* 0x000006543f047896 */ /* 0x000fd20008000004 */
[----:B------:R-:W-:Y:S01]  /*1bf0*/  SYNCS.ARRIVE.TRANS64.RED.A1T0 RZ, [UR4], RZ ;  /* 0x000000ffffff79a7 */ /* 0x000fe20008100404 */
[----:B------:R-:W-:Y:S05]  /*1c00*/  @P0 BRA `(.L_x_26) ;  /* 0x0000000000040947 */ /* 0x000fea0003800000 */
[----:B------:R-:W-:Y:S01]  /*1c10*/  BPT.TRAP 0x1 ;  /* 0x000000040000795c */ /* 0x000fe20000300000 */
.L_x_26:
[----:B------:R-:W-:Y:S01]  /*1c20*/  IMAD.SHL.U32 R6, R100, 0x80, RZ ;  /* 0x0000008064067824 */ /* 0x000fe200078e00ff */
[----:B------:R-:W-:Y:S01]  /*1c30*/  ULDC UR6, c[0x0][0x288] ;  /* 0x0000a20000067ab9 */ /* 0x000fe20000000800 */
[----:B------:R-:W-:Y:S01]  /*1c40*/  SHF.R.S32.HI R11, RZ, 0x1f, R99 ;  /* 0x0000001fff0b7819 */ /* 0x000fe20000011463 */
[C---:B------:R-:W-:Y:S01]  /*1c50*/  IMAD.SHL.U32 R10, R101.reuse, 0x80, RZ ;  /* 0x00000080650a7824 */ /* 0x040fe200078e00ff */
[----:B------:R-:W-:Y:S01]  /*1c60*/  ULDC.64 UR4, c[0x0][0x5d0] ;  /* 0x0001740000047ab9 */ /* 0x000fe20000000a00 */
[C---:B------:R-:W-:Y:S01]  /*1c70*/  LOP3.LUT R8, R6.reuse, 0x6, R93, 0xf8, !PT ;  /* 0x0000000606087812 */ /* 0x040fe200078ef85d */
[----:B------:R-:W-:Y:S01]  /*1c80*/  IMAD.WIDE R100, R101, 0x80, R22 ;  /* 0x0000008065647825 */ /* 0x000fe200078e0216 */
[----:B------:R-:W-:Y:S01]  /*1c90*/  ISETP.GE.AND P0, PT, R6, UR6, PT ;  /* 0x0000000606007c0c */ /* 0x000fe2000bf06270 */
[----:B------:R-:W-:Y:S01]  /*1ca0*/  ULDC UR6, c[0x0][0x284] ;  /* 0x0000a10000067ab9 */ /* 0x000fe20000000800 */
[----:B------:R-:W-:Y:S01]  /*1cb0*/  SHF.R.S32.HI R9, RZ, 0x1f, R8 ;  /* 0x0000001fff097819 */ /* 0x000fe20000011408 */
[----:B------:R-:W-:Y:S01]  /*1cc0*/  IMAD R0, R11, UR4, RZ ;  /* 0x000000040b007c24 */ /* 0x000fe2000f8e02ff */
[----:B------:R-:W-:-:S03]  /*1cd0*/  ISETP.GE.OR P0, PT, R10, UR6, P0 ;  /* 0x000000060a007c0c */ /* 0x000fc60008706670 */
[C---:B------:R-:W-:Y:S02]  /*1ce0*/  IMAD R3, R99.reuse, UR5, R0 ;  /* 0x0000000563037c24 */ /* 0x040fe4000f8e0200 */
[----:B------:R-:W-:Y:S01]  /*1cf0*/  IMAD.WIDE.U32 R4, R99, UR4, R8 ;  /* 0x0000000463047c25 */ /* 0x000fe2000f8e0008 */
[----:B------:R-:W-:-:S03]  /*1d00*/  ULDC.64 UR4, c[0x0][0x5c8] ;  /* 0x0001720000047ab9 */ /* 0x000fc60000000a00 */
[----:B------:R-:W-:Y:S02]  /*1d10*/  IMAD R7, R101, UR4, RZ ;  /* 0x0000000465077c24 */ /* 0x000fe4000f8e02ff */
[----:B------:R-:W-:Y:S02]  /*1d20*/  IMAD.IADD R5, R5, 0x1, R3 ;  /* 0x0000000105057824 */ /* 0x000fe400078e0203 */
[C---:B------:R-:W-:Y:S02]  /*1d30*/  IMAD R7, R100.reuse, UR5, R7 ;  /* 0x0000000564077c24 */ /* 0x040fe4000f8e0207 */
[----:B------:R-:W-:-:S04]  /*1d40*/  IMAD.WIDE.U32 R102, R100, UR4, R4 ;  /* 0x0000000464667c25 */ /* 0x000fc8000f8e0004 */
[----:B------:R-:W-:Y:S01]  /*1d50*/  IMAD.MOV.U32 R0, RZ, RZ, -0x1 ;  /* 0xffffffffff007424 */ /* 0x000fe200078e00ff */
[----:B------:R-:W-:Y:S06]  /*1d60*/  @P0 BRA `(.L_x_28) ;  /* 0x00000040001c0947 */ /* 0x000fec0003800000 */
[----:B-----5:R-:W-:Y:S01]  /*1d70*/  FSETP.NEU.AND P0, PT, R88, RZ, PT ;  /* 0x000000ff5800720b */ /* 0x020fe20003f0d000 */
[----:B------:R-:W-:Y:S01]  /*1d80*/  IMAD.IADD R4, R89, 0x1, -R6 ;  /* 0x0000000159047824 */ /* 0x000fe200078e0a06 */
[----:B------:R-:W-:Y:S01]  /*1d90*/  BSSY B0, `(.L_x_28) ;  /* 0x0000404000007945 */ /* 0x000fe20003800000 */
[----:B------:R-:W-:Y:S02]  /*1da0*/  IMAD.IADD R3, R97, 0x1, -R10 ;  /* 0x0000000161037824 */ /* 0x000fe400078e0a0a */
[----:B------:R-:W-:Y:S01]  /*1db0*/  IMAD.IADD R113, R103, 0x1, R7 ;  /* 0x0000000167717824 */ /* 0x000fe200078e0207 */
[----:B------:R-:W-:-:S04]  /*1dc0*/  ISETP.GT.AND P2, PT, R4, RZ, PT ;  /* 0x000000ff0400720c */ /* 0x000fc80003f44270 */
[----:B------:R-:W-:-:S03]  /*1dd0*/  ISETP.GT.AND P1, PT, R3, RZ, P2 ;  /* 0x000000ff0300720c */ /* 0x000fc60001724270 */
[----:B------:R-:W-:Y:S10]  /*1de0*/  @!P0 BRA `(.L_x_29) ;  /* 0x0000002c00288947 */ /* 0x000ff40003800000 */
[----:B------:R-:W0:Y:S01]  /*1df0*/  LDC.64 R106, c[0x0][0x5b8] ;  /* 0x00016e00ff6a7b82 */ /* 0x000e220000000a00 */
[----:B------:R-:W-:-:S07]  /*1e00*/  ULDC.64 UR4, c[0x0][0x5c0] ;  /* 0x0001700000047ab9 */ /* 0x000fce0000000a00 */
[----:B------:R-:W1:Y:S08]  /*1e10*/  LDC.64 R108, c[0x0][0x5b0] ;  /* 0x00016c00ff6c7b82 */ /* 0x000e700000000a00 */
[----:B------:R-:W2:Y:S01]  /*1e20*/  LDC.64 R110, c[0x0][0x5a8] ;  /* 0x00016a00ff6e7b82 */ /* 0x000ea20000000a00 */
[-C--:B0-----:R-:W-:Y:S02]  /*1e30*/  IMAD R6, R11, R106.reuse, RZ ;  /* 0x0000006a0b067224 */ /* 0x081fe400078e02ff */
[----:B------:R-:W-:-:S04]  /*1e40*/  IMAD.WIDE.U32 R104, R99, R106, R8 ;  /* 0x0000006a63687225 */ /* 0x000fc800078e0008 */
[----:B------:R-:W-:Y:S02]  /*1e50*/  IMAD R103, R99, R107, R6 ;  /* 0x0000006b63677224 */ /* 0x000fe400078e0206 */
[-C--:B-1----:R-:W-:Y:S02]  /*1e60*/  IMAD R5, R101, R108.reuse, RZ ;  /* 0x0000006c65057224 */ /* 0x082fe400078e02ff */
[----:B------:R-:W-:Y:S02]  /*1e70*/  IMAD.IADD R13, R105, 0x1, R103 ;  /* 0x00000001690d7824 */ /* 0x000fe400078e0267 */
[----:B------:R-:W-:Y:S02]  /*1e80*/  IMAD.MOV.U32 R12, RZ, RZ, R104 ;  /* 0x000000ffff0c7224 */ /* 0x000fe400078e0068 */
[C---:B------:R-:W-:Y:S02]  /*1e90*/  IMAD R107, R100.reuse, R109, R5 ;  /* 0x0000006d646b7224 */ /* 0x040fe400078e0205 */
[----:B------:R-:W-:-:S04]  /*1ea0*/  IMAD.WIDE.U32 R6, R100, R108, R12 ;  /* 0x0000006c64067225 */ /* 0x000fc800078e000c */
[----:B------:R-:W-:Y:S01]  /*1eb0*/  IMAD.IADD R5, R7, 0x1, R107 ;  /* 0x0000000107057824 */ /* 0x000fe200078e026b */
[----:B--2---:R-:W-:-:S04]  /*1ec0*/  LEA R14, P0, R6, R110, 0x1 ;  /* 0x0000006e060e7211 */ /* 0x004fc800078008ff */
[----:B------:R-:W-:-:S05]  /*1ed0*/  LEA.HI.X R15, R6, R111, R5, 0x1, P0 ;  /* 0x0000006f060f7211 */ /* 0x000fca00000f0c05 */
[----:B------:R0:W2:Y:S01]  /*1ee0*/  @P1 LDG.E.LTC128B.U16 R5, desc[UR38][R14.64] ;  /* 0x000000260e051981 */ /* 0x0000a2000c1e1520 */
[----:B------:R-:W-:Y:S01]  /*1ef0*/  LEA R10, P0, R102, UR4, 0x1 ;  /* 0x00000004660a7c11 */ /* 0x000fe2000f8008ff */
[----:B------:R-:W-:Y:S01]  /*1f00*/  IMAD.WIDE.U32 R6, R100, R108, R8 ;  /* 0x0000006c64067225 */ /* 0x000fe200078e0008 */
[----:B------:R-:W-:Y:S03]  /*1f10*/  BSSY B1, `(.L_x_30) ;  /* 0x0000012000017945 */ /* 0x000fe60003800000 */
[----:B------:R-:W-:Y:S02]  /*1f20*/  IMAD.IADD R7, R107, 0x1, R7 ;  /* 0x000000016b077824 */ /* 0x000fe400078e0207 */
[----:B------:R-:W-:Y:S01]  /*1f30*/  IMAD.WIDE.U32 R20, R99, R106, R6 ;  /* 0x0000006a63147225 */ /* 0x000fe200078e0006 */
[----:B0-----:R-:W-:-:S03]  /*1f40*/  SHF.L.U64.HI R15, R108, 0x3, R109 ;  /* 0x000000036c0f7819 */ /* 0x001fc6000001026d */
[----:B------:R-:W-:Y:S01]  /*1f50*/  IMAD.IADD R7, R103, 0x1, R21 ;  /* 0x0000000167077824 */ /* 0x000fe200078e0215 */
[----:B------:R-:W-:Y:S01]  /*1f60*/  LEA R6, P4, R20, R110, 0x1 ;  /* 0x0000006e14067211 */ /* 0x000fe200078808ff */
[----:B------:R-:W-:-:S03]  /*1f70*/  IMAD.SHL.U32 R14, R108, 0x8, RZ ;  /* 0x000000086c0e7824 */ /* 0x000fc600078e00ff */
[----:B------:R-:W-:Y:S01]  /*1f80*/  LEA.HI.X R7, R20, R111, R7, 0x1, P4 ;  /* 0x0000006f14077211 */ /* 0x000fe200020f0c07 */
[----:B--2---:R-:W-:-:S05]  /*1f90*/  HADD2.F32 R11, -RZ, R5.H0_H0 ;  /* 0x20000005ff0b7230 */ /* 0x004fca0000004100 */
[----:B------:R-:W-:-:S04]  /*1fa0*/  FMUL R11, R11, R88 ;  /* 0x000000580b0b7220 */ /* 0x000fc80000400000 */
[----:B------:R-:W-:Y:S01]  /*1fb0*/  FFMA R24, R24, R19, R11 ;  /* 0x0000001318187223 */ /* 0x000fe2000000000b */
[----:B------:R-:W-:Y:S02]  /*1fc0*/  LEA.HI.X R11, R102, UR5, R113, 0x1, P0 ;  /* 0x00000005660b7c11 */ /* 0x000fe400080f0c71 */
[----:B------:R-:W-:Y:S02]  /*1fd0*/  ISETP.GT.AND P0, PT, R4, 0x1, PT ;  /* 0x000000010400780c */ /* 0x000fe40003f04270 */
[----:B------:R-:W-:Y:S02]  /*1fe0*/  F2FP.F16.F32.PACK_AB R24, RZ, R24 ;  /* 0x00000018ff18723e */ /* 0x000fe400000000ff */
[----:B------:R-:W-:-:S03]  /*1ff0*/  ISETP.GT.AND P3, PT, R3, RZ, P0 ;  /* 0x000000ff0300720c */ /* 0x000fc60000764270 */
[----:B------:R0:W-:Y:S10]  /*2000*/  @P1 STG.E.U16 desc[UR38][R10.64], R24 ;  /* 0x000000180a001986 */ /* 0x0001f4000c101526 */
[----:B------:R-:W-:Y:S05]  /*2010*/  @!P3 BRA `(.L_x_31) ;  /* 0x000000000004b947 */ /* 0x000fea0003800000 */
[----:B------:R1:W5:Y:S02]  /*2020*/  LDG.E.LTC128B.U16 R5, desc[UR38][R6.64+0x2] ;  /* 0x0000022606057981 */ /* 0x000364000c1e1520 */
.L_x_31:
[----:B------:R-:W-:Y:S05]  /*2030*/  BSYNC B1 ;  /* 0x0000000000017941 */ /* 0x000fea0003800000 */
.L_x_30:
[----:B-----5:R-:W-:Y:S01]  /*2040*/  HADD2.F32 R101, -RZ, R5.H0_H0 ;  /* 0x20000005ff657230 */ /* 0x020fe20000004100 */
[----:B------:R-:W-:Y:S01]  /*2050*/  ISETP.GT.AND P2, PT, R3, 0x8, P2 ;  /* 0x000000080300780c */ /* 0x000fe20001744270 */
[----:B------:R-:W-:Y:S01]  /*2060*/  IMAD.WIDE.U32 R20, R100, R108, R14 ;  /* 0x0000006c64147225 */ /* 0x000fe200078e000e */
[----:B0-----:R-:W-:-:S03]  /*2070*/  PRMT R24, R5, 0x7610, R24 ;  /* 0x0000761005187816 */ /* 0x001fc60000000018 */
[----:B------:R-:W-:Y:S01]  /*2080*/  FMUL R12, R101, R88 ;  /* 0x00000058650c7220 */ /* 0x000fe20000400000 */
[----:B------:R-:W-:Y:S01]  /*2090*/  IMAD.IADD R107, R107, 0x1, R21 ;  /* 0x000000016b6b7824 */ /* 0x000fe200078e0215 */
[----:B------:R-:W-:Y:S02]  /*20a0*/  IADD3 R104, P1, R104, R20, RZ ;  /* 0x0000001468687210 */ /* 0x000fe40007f3e0ff */
[----:B------:R-:W-:-:S03]  /*20b0*/  FFMA R12, R25, R19, R12 ;  /* 0x00000013190c7223 */ /* 0x000fc6000000000c */
[----:B------:R-:W-:Y:S01]  /*20c0*/  IMAD.X R13, R107, 0x1, R13, P1 ;  /* 0x000000016b0d7824 */ /* 0x000fe200008e060d */
[C---:B------:R-:W-:Y:S02]  /*20d0*/  LEA R14, P1, R104.reuse, R110, 0x1 ;  /* 0x0000006e680e7211 */ /* 0x040fe400078208ff */
[----:B------:R-:W-:Y:S02]  /*20e0*/  F2FP.F16.F32.PACK_AB R12, RZ, R12 ;  /* 0x0000000cff0c723e */ /* 0x000fe400000000ff */
[----:B------:R-:W-:Y:S02]  /*20f0*/  LEA.HI.X R15, R104, R111, R13, 0x1, P1 ;  /* 0x0000006f680f7211 */ /* 0x000fe400008f0c0d */
[----:B------:R-:W-:-:S05]  /*2100*/  PRMT R21, R12, 0x7610, R21 ;  /* 0x000076100c157816 */ /* 0x000fca0000000015 */
[----:B------:R0:W-:Y:S04]  /*2110*/  @P3 STG.E.U16 desc[UR38][R10.64+0x2], R21 ;  /* 0x000002150a003986 */ /* 0x0001e8000c101526 */
[----:B------:R-:W2:Y:S01]  /*2120*/  @P2 LDG.E.LTC128B.U16 R24, desc[UR38][R14.64] ;  /* 0x000000260e182981 */ /* 0x000ea2000c1e1520 */
[----:B------:R-:W-:Y:S01]  /*2130*/  IADD3 R20, P1, R8, R20, RZ ;  /* 0x0000001408147210 */ /* 0x000fe20007f3e0ff */
[----:B------:R-:W-:Y:S01]  /*2140*/  BSSY B1, `(.L_x_32) ;  /* 0x0000011000017945 */ /* 0x000fe20003800000 */
[C---:B------:R-:W-:Y:S02]  /*2150*/  SHF.L.U64.HI R13, R92.reuse, 0x1, R91 ;  /* 0x000000015c0d7819 */ /* 0x040fe4000001025b */
[----:B------:R-:W-:Y:S01]  /*2160*/  ISETP.GT.AND P0, PT, R3, 0x8, P0 ;  /* 0x000000080300780c */ /* 0x000fe20000704270 */
[----:B0-----:R-:W-:Y:S01]  /*2170*/  IMAD.X R21, R9, 0x1, R107, P1 ;  /* 0x0000000109157824 */ /* 0x001fe200008e066b */
[----:B------:R-:W-:Y:S01]  /*2180*/  LEA R12, P1, R92, R10, 0x1 ;  /* 0x0000000a5c0c7211 */ /* 0x000fe200078208ff */
[----:B------:R-:W-:-:S04]  /*2190*/  IMAD.WIDE.U32 R20, R99, R106, R20 ;  /* 0x0000006a63147225 */ /* 0x000fc800078e0014 */
[----:B------:R-:W-:Y:S01]  /*21a0*/  IMAD.X R13, R13, 0x1, R11, P1 ;  /* 0x000000010d0d7824 */ /* 0x000fe200008e060b */
[----:B------:R-:W-:Y:S01]  /*21b0*/  LEA R8, P3, R20, R110, 0x1 ;  /* 0x0000006e14087211 */ /* 0x000fe200078608ff */
[----:B------:R-:W-:-:S05]  /*21c0*/  IMAD.IADD R9, R103, 0x1, R21 ;  /* 0x0000000167097824 */ /* 0x000fca00078e0215 */
[----:B------:R-:W-:Y:S01]  /*21d0*/  LEA.HI.X R9, R20, R111, R9, 0x1, P3 ;  /* 0x0000006f14097211 */ /* 0x000fe200018f0c09 */
[----:B--2---:R-:W-:-:S05]  /*21e0*/  HADD2.F32 R5, -RZ, R24.H0_H0 ;  /* 0x20000018ff057230 */ /* 0x004fca0000004100 */
[----:B------:R-:W-:-:S04]  /*21f0*/  FMUL R5, R5, R88 ;  /* 0x0000005805057220 */ /* 0x000fc80000400000 */
[----:B------:R-:W-:-:S05]  /*2200*/  FFMA R5, R26, R19, R5 ;  /* 0x000000131a057223 */ /* 0x000fca0000000005 */
[----:B------:R-:W-:-:S05]  /*2210*/  F2FP.F16.F32.PACK_AB R5, RZ, R5 ;  /* 0x00000005ff05723e */ /* 0x000fca00000000ff */
[----:B------:R0:W-:Y:S01]  /*2220*/  @P2 STG.E.U16 desc[UR38][R12.64], R5 ;  /* 0x000000050c002986 */ /* 0x0001e2000c101526 */
[----:B------:R-:W-:Y:S05]  /*2230*/  @!P0 BRA `(.L_x_33) ;  /* 0x0000000000048947 */ /* 0x000fea0003800000 */
[----:B------:R2:W5:Y:S02]  /*2240*/  LDG.E.LTC128B.U16 R24, desc[UR38][R8.64+0x2] ;  /* 0x0000022608187981 */ /* 0x000564000c1e1520 */
.L_x_33:
[----:B------:R-:W-:Y:S05]  /*2250*/  BSYNC B1 ;  /* 0x0000000000017941 */ /* 0x000fea0003800000 */
.L_x_32:
[----:B0----5:R-:W-:Y:S01]  /*2260*/  HADD2.F32 R5, -RZ, R24.H0_H0 ;  /* 0x20000018ff057230 */ /* 0x021fe20000004100 */
[----:B------:R-:W-:Y:S01]  /*2270*/  ISETP.GT.AND P1, PT, R4, 0x8, PT ;  /* 0x000000080400780c */ /* 0x000fe20003f24270 */
[----:B------:R-:W-:Y:S03]  /*2280*/  BSSY B1, `(.L_x_34) ;  /* 0x0000008000017945 */ /* 0x000fe60003800000 */
[----:B------:R-:W-:Y:S01]  /*2290*/  FMUL R14, R5, R88 ;  /* 0x00000058050e7220 */ /* 0x000fe20000400000 */
[----:B------:R-:W-:-:S03]  /*22a0*/  ISETP.GT.AND P2, PT, R3, RZ, P1 ;  /* 0x000000ff0300720c */ /* 0x000fc60000f44270 */
[----:B------:R-:W-:-:S05]  /*22b0*/  FFMA R14, R27, R19, R14 ;  /* 0x000000131b0e7223 */ /* 0x000fca000000000e */
[----:B------:R-:W-:-:S05]  /*22c0*/  F2FP.F16.F32.PACK_AB R14, RZ, R14 ;  /* 0x0000000eff0e723e */ /* 0x000fca00000000ff */
[----:B------:R0:W-:Y:S01]  /*22d0*/  @P0 STG.E.U16 desc[UR38][R12.64+0x2], R14 ;  /* 0x0000020e0c000986 */ /* 0x0001e2000c101526 */
[----:B------:R-:W-:Y:S05]  /*22e0*/  @!P2 BRA `(.L_x_35) ;  /* 0x000000000004a947 */ /* 0x000fea0003800000 */
[----:B------:R3:W5:Y:S02]  /*22f0*/  LDG.E.LTC128B.U16 R24, desc[UR38][R6.64+0x10] ;  /* 0x0000102606187981 */ /* 0x000764000c1e1520 */
.L_x_35:
[----:B------:R-:W-:Y:S05]  /*2300*/  BSYNC B1 ;  /* 0x0000000000017941 */ /* 0x000fea0003800000 */
.L_x_34:
[----:B-----5:R-:W-:Y:S01]  /*2310*/  HADD2.F32 R5, -RZ, R24.H0_H0 ;  /* 0x20000018ff057230 */ /* 0x020fe20000004100 */
        /* <DEDUP_REMOVED lines=9> */
.L_x_37:
[----:B------:R-:W-:Y:S05]  /*23b0*/  BSYNC B1 ;  /* 0x0000000000017941 */ /* 0x000fea0003800000 */
.L_x_36:
[----:B----45:R-:W-:Y:S01]  /*23c0*/  HADD2.F32 R5, -RZ, R24.H0_H0 ;  /* 0x20000018ff057230 */ /* 0x030fe20000004100 */
[----:B------:R-:W-:Y:S01]  /*23d0*/  ISETP.GT.AND P1, PT, R3, 0x8, P1 ;  /* 0x000000080300780c */ /* 0x000fe20000f24270 */
[----:B------:R-:W-:Y:S03]  /*23e0*/  BSSY B1, `(.L_x_38) ;  /* 0x0000007000017945 */ /* 0x000fe60003800000 */
[----:B0-----:R-:W-:-:S04]  /*23f0*/  FMUL R14, R5, R88 ;  /* 0x00000058050e7220 */ /* 0x001fc80000400000 */
[----:B------:R-:W-:-:S05]  /*2400*/  FFMA R14, R29, R19, R14 ;  /* 0x000000131d0e7223 */ /* 0x000fca000000000e */
[----:B------:R-:W-:-:S05]  /*2410*/  F2FP.F16.F32.PACK_AB R14, RZ, R14 ;  /* 0x0000000eff0e723e */ /* 0x000fca00000000ff */
[----:B------:R0:W-:Y:S01]  /*2420*/  @P3 STG.E.U16 desc[UR38][R10.64+0x12], R14 ;  /* 0x0000120e0a003986 */ /* 0x0001e2000c101526 */
[----:B------:R-:W-:Y:S05]  /*2430*/  @!P1 BRA `(.L_x_39) ;  /* 0x0000000000049947 */ /* 0x000fea0003800000 */
[----:B------:R4:W5:Y:S02]  /*2440*/  LDG.E.LTC128B.U16 R24, desc[UR38][R8.64+0x10] ;  /* 0x0000102608187981 */ /* 0x000964000c1e1520 */
.L_x_39:
[----:B------:R-:W-:Y:S05]  /*2450*/  BSYNC B1 ;  /* 0x0000000000017941 */ /* 0x000fea0003800000 */
.L_x_38:
[----:B-----5:R-:W-:Y:S01]  /*2460*/  HADD2.F32 R5, -RZ, R24.H0_H0 ;  /* 0x20000018ff057230 */ /* 0x020fe20000004100 */
[----:B------:R-:W-:Y:S01]  /*2470*/  ISETP.GT.AND P0, PT, R3, 0x8, P0 ;  /* 0x000000080300780c */ /* 0x000fe20000704270 */
[----:B------:R-:W-:Y:S03]  /*2480*/  BSSY B1, `(.L_x_40) ;  /* 0x0000007000017945 */ /* 0x000fe60003800000 */
[----:B------:R-:W-:-:S04]  /*2490*/  FMUL R5, R5, R88 ;  /* 0x0000005805057220 */ /* 0x000fc80000400000 */
[----:B------:R-:W-:-:S05]  /*24a0*/  FFMA R5, R30, R19, R5 ;  /* 0x000000131e057223 */ /* 0x000fca0000000005 */
[----:B------:R-:W-:-:S05]  /*24b0*/  F2FP.F16.F32.PACK_AB R5, RZ, R5 ;  /* 0x00000005ff05723e */ /* 0x000fca00000000ff */
[----:B------:R0:W-:Y:S01]  /*24c0*/  @P1 STG.E.U16 desc[UR38][R12.64+0x10], R5 ;  /* 0x000010050c001986 */ /* 0x0001e2000c101526 */
[----:B------:R-:W-:Y:S05]  /*24d0*/  @!P0 BRA `(.L_x_41) ;  /* 0x0000000000048947 */ /* 0x000fea0003800000 */
[----:B------:R0:W5:Y:S02]  /*24e0*/  LDG.E.LTC128B.U16 R24, desc[UR38][R8.64+0x12] ;  /* 0x0000122608187981 */ /* 0x000164000c1e1520 */
.L_x_41:
[----:B------:R-:W-:Y:S05]  /*24f0*/  BSYNC B1 ;  /* 0x0000000000017941 */ /* 0x000fea0003800000 */
.L_x_40:
        /* <DEDUP_REMOVED lines=10> */
.L_x_43:
[----:B------:R-:W-:Y:S05]  /*25a0*/  BSYNC B1 ;  /* 0x0000000000017941 */ /* 0x000fea0003800000 */
.L_x_42:
        /* <DEDUP_REMOVED lines=10> */
.L_x_45:
[----:B------:R-:W-:Y:S05]  /*2650*/  BSYNC B1 ;  /* 0x0000000000017941 */ /* 0x000fea0003800000 */
.L_x_44:
[----:B0----5:R-:W-:Y:S01]  /*2660*/  HADD2.F32 R5, -RZ, R24.H0_H0 ;  /* 0x20000018ff057230 */ /* 0x021fe20000004100 */
        /* <DEDUP_REMOVED lines=8> */
.L_x_47:
[----:B------:R-:W-:Y:S05]  /*26f0*/  BSYNC B1 ;  /* 0x0000000000017941 */ /* 0x000fea0003800000 */
.L_x_46:
        /* <DEDUP_REMOVED lines=9> */
.L_x_49:
[----:B------:R-:W-:Y:S05]  /*2790*/  BSYNC B1 ;  /* 0x0000000000017941 */ /* 0x000fea0003800000 */
.L_x_48:
        /* <DEDUP_REMOVED lines=10> */
.L_x_51:
[----:B------:R-:W-:Y:S05]  /*2840*/  BSYNC B1 ;  /* 0x0000000000017941 */ /* 0x000fea0003800000 */
.L_x_50:
        /* <DEDUP_REMOVED lines=10> */
.L_x_53:
[----:B------:R-:W-:Y:S05]  /*28f0*/  BSYNC B1 ;  /* 0x0000000000017941 */ /* 0x000fea0003800000 */
.L_x_52:
        /* <DEDUP_REMOVED lines=9> */
.L_x_55:
[----:B------:R-:W-:Y:S05]  /*2990*/  BSYNC B1 ;  /* 0x0000000000017941 */ /* 0x000fea0003800000 */
.L_x_54:
        /* <DEDUP_REMOVED lines=9> */
.L_x_57:
[----:B------:R-:W-:Y:S05]  /*2a30*/  BSYNC B1 ;  /* 0x0000000000017941 */ /* 0x000fea0003800000 */
.L_x_56:
        /* <DEDUP_REMOVED lines=10> */
.L_x_59:
[----:B------:R-:W-:Y:S05]  /*2ae0*/  BSYNC B1 ;  /* 0x0000000000017941 */ /* 0x000fea0003800000 */
.L_x_58:
        /* <DEDUP_REMOVED lines=10> */
.L_x_61:
[----:B------:R-:W-:Y:S05]  /*2b90*/  BSYNC B1 ;  /* 0x0000000000017941 */ /* 0x000fea0003800000 */
.L_x_60:
        /* <DEDUP_REMOVED lines=9> */
.L_x_63:
[----:B------:R-:W-:Y:S05]  /*2c30*/  BSYNC B1 ;  /* 0x0000000000017941 */ /* 0x000fea0003800000 */
.L_x_62:
        /* <DEDUP_REMOVED lines=9> */
.L_x_65:
[----:B------:R-:W-:Y:S05]  /*2cd0*/  BSYNC B1 ;  /* 0x0000000000017941 */ /* 0x000fea0003800000 */
.L_x_64:
        /* <DEDUP_REMOVED lines=10> */
.L_x_67:
[----:B------:R-:W-:Y:S05]  /*2d80*/  BSYNC B1 ;  /* 0x0000000000017941 */ /* 0x000fea0003800000 */
.L_x_66:
        /* <DEDUP_REMOVED lines=10> */
.L_x_69:
[----:B------:R-:W-:Y:S05]  /*2e30*/  BSYNC B1 ;  /* 0x0000000000017941 */ /* 0x000fea0003800000 */
.L_x_68:
        /* <DEDUP_REMOVED lines=9> */
.L_x_71:
[----:B------:R-:W-:Y:S05]  /*2ed0*/  BSYNC B1 ;  /* 0x0000000000017941 */ /* 0x000fea0003800000 */
.L_x_70:
        /* <DEDUP_REMOVED lines=9> */
.L_x_73:
[----:B------:R-:W-:Y:S05]  /*2f70*/  BSYNC B1 ;  /* 0x0000000000017941 */ /* 0x000fea0003800000 */
.L_x_72:
        /* <DEDUP_REMOVED lines=10> */
.L_x_75:
[----:B------:R-:W-:Y:S05]  /*3020*/  BSYNC B1 ;  /* 0x0000000000017941 */ /* 0x000fea0003800000 */
.L_x_74:
        /* <DEDUP_REMOVED lines=10> */
.L_x_77:
[----:B------:R-:W-:Y:S05]  /*30d0*/  BSYNC B1 ;  /* 0x0000000000017941 */ /* 0x000fea0003800000 */
.L_x_76:
        /* <DEDUP_REMOVED lines=9> */
.L_x_79:
[----:B------:R-:W-:Y:S05]  /*3170*/  BSYNC B1 ;  /* 0x0000000000017941 */ /* 0x000fea0003800000 */
.L_x_78:
        /* <DEDUP_REMOVED lines=9> */
.L_x_81:
[----:B------:R-:W-:Y:S05]  /*3210*/  BSYNC B1 ;  /* 0x0000000000017941 */ /* 0x000fea0003800000 */
.L_x_80:
        /* <DEDUP_REMOVED lines=10> */
.L_x_83:
[----:B------:R-:W-:Y:S05]  /*32c0*/  BSYNC B1 ;  /* 0x0000000000017941 */ /* 0x000fea0003800000 */
.L_x_82:
        /* <DEDUP_REMOVED lines=10> */
.L_x_85:
[----:B------:R-:W-:Y:S05]  /*3370*/  BSYNC B1 ;  /* 0x0000000000017941 */ /* 0x000fea0003800000 */
.L_x_84:
        /* <DEDUP_REMOVED lines=9> */
.L_x_87:
[----:B------:R-:W-:Y:S05]  /*3410*/  BSYNC B1 ;  /* 0x0000000000017941 */ /* 0x000fea0003800000 */
.L_x_86:
        /* <DEDUP_REMOVED lines=9> */
.L_x_89:
[----:B------:R-:W-:Y:S05]  /*34b0*/  BSYNC B1 ;  /* 0x0000000000017941 */ /* 0x000fea0003800000 */
.L_x_88:
        /* <DEDUP_REMOVED lines=10> */
.L_x_91:
[----:B------:R-:W-:Y:S05]  /*3560*/  BSYNC B1 ;  /* 0x0000000000017941 */ /* 0x000fea0003800000 */
.L_x_90:
        /* <DEDUP_REMOVED lines=10> */
.L_x_93:
[----:B------:R-:W-:Y:S05]  /*3610*/  BSYNC B1 ;  /* 0x0000000000017941 */ /* 0x000fea0003800000 */
.L_x_92:
        /* <DEDUP_REMOVED lines=9> */
.L_x_95:
[----:B------:R-:W-:Y:S05]  /*36b0*/  BSYNC B1 ;  /* 0x0000000000017941 */ /* 0x000fea0003800000 */
.L_x_94:
        /* <DEDUP_REMOVED lines=9> */
.L_x_97:
[----:B------:R-:W-:Y:S05]  /*3750*/  BSYNC B1 ;  /* 0x0000000000017941 */ /* 0x000fea0003800000 */
.L_x_96:
        /* <DEDUP_REMOVED lines=10> */
.L_x_99:
[----:B------:R-:W-:Y:S05]  /*3800*/  BSYNC B1 ;  /* 0x0000000000017941 */ /* 0x000fea0003800000 */
.L_x_98:
        /* <DEDUP_REMOVED lines=10> */
.L_x_101:
[----:B------:R-:W-:Y:S05]  /*38b0*/  BSYNC B1 ;  /* 0x0000000000017941 */ /* 0x000fea0003800000 */
.L_x_100:
        /* <DEDUP_REMOVED lines=9> */
.L_x_103:
[----:B------:R-:W-:Y:S05]  /*3950*/  BSYNC B1 ;  /* 0x0000000000017941 */ /* 0x000fea0003800000 */
.L_x_102:
        /* <DEDUP_REMOVED lines=9> */
.L_x_105:
[----:B------:R-:W-:Y:S05]  /*39f0*/  BSYNC B1 ;  /* 0x0000000000017941 */ /* 0x000fea0003800000 */
.L_x_104:
        /* <DEDUP_REMOVED lines=10> */
.L_x_107:
[----:B------:R-:W-:Y:S05]  /*3aa0*/  BSYNC B1 ;  /* 0x0000000000017941 */ /* 0x000fea0003800000 */
.L_x_106:
        /* <DEDUP_REMOVED lines=10> */
.L_x_109:
[----:B------:R-:W-:Y:S05]  /*3b50*/  BSYNC B1 ;  /* 0x0000000000017941 */ /* 0x000fea0003800000 */
.L_x_108:
        /* <DEDUP_REMOVED lines=9> */
.L_x_111:
[----:B------:R-:W-:Y:S05]  /*3bf0*/  BSYNC B1 ;  /* 0x0000000000017941 */ /* 0x000fea0003800000 */
.L_x_110:
        /* <DEDUP_REMOVED lines=9> */
.L_x_113:
[----:B------:R-:W-:Y:S05]  /*3c90*/  BSYNC B1 ;  /* 0x0000000000017941 */ /* 0x000fea0003800000 */
.L_x_112:
        /* <DEDUP_REMOVED lines=10> */
.L_x_115:
[----:B------:R-:W-:Y:S05]  /*3d40*/  BSYNC B1 ;  /* 0x0000000000017941 */ /* 0x000fea0003800000 */
.L_x_114:
        /* <DEDUP_REMOVED lines=10> */
.L_x_117:
[----:B------:R-:W-:Y:S05]  /*3df0*/  BSYNC B1 ;  /* 0x0000000000017941 */ /* 0x000fea0003800000 */
.L_x_116:
        /* <DEDUP_REMOVED lines=9> */
.L_x_119:
[----:B------:R-:W-:Y:S05]  /*3e90*/  BSYNC B1 ;  /* 0x0000000000017941 */ /* 0x000fea0003800000 */
.L_x_118:
        /* <DEDUP_REMOVED lines=9> */
.L_x_121:
[----:B------:R-:W-:Y:S05]  /*3f30*/  BSYNC B1 ;  /* 0x0000000000017941 */ /* 0x000fea0003800000 */
.L_x_120:
        /* <DEDUP_REMOVED lines=10> */
.L_x_123:
[----:B------:R-:W-:Y:S05]  /*3fe0*/  BSYNC B1 ;  /* 0x0000000000017941 */ /* 0x000fea0003800000 */
.L_x_122:
        /* <DEDUP_REMOVED lines=10> */
.L_x_125:
[----:B------:R-:W-:Y:S05]  /*4090*/  BSYNC B1 ;  /* 0x0000000000017941 */ /* 0x000fea0003800000 */
.L_x_124:
        /* <DEDUP_REMOVED lines=9> */
.L_x_127:
[----:B------:R-:W-:Y:S05]  /*4130*/  BSYNC B1 ;  /* 0x0000000000017941 */ /* 0x000fea0003800000 */
.L_x_126:
        /* <DEDUP_REMOVED lines=9> */
.L_x_129:
[----:B------:R-:W-:Y:S05]  /*41d0*/  BSYNC B1 ;  /* 0x0000000000017941 */ /* 0x000fea0003800000 */
.L_x_128:
        /* <DEDUP_REMOVED lines=10> */
.L_x_131:
[----:B------:R-:W-:Y:S05]  /*4280*/  BSYNC B1 ;  /* 0x0000000000017941 */ /* 0x000fea0003800000 */
.L_x_130:
        /* <DEDUP_REMOVED lines=10> */
.L_x_133:
[----:B------:R-:W-:Y:S05]  /*4330*/  BSYNC B1 ;  /* 0x0000000000017941 */ /* 0x000fea0003800000 */
.L_x_132:
        /* <DEDUP_REMOVED lines=9> */
.L_x_135:
[----:B------:R-:W-:Y:S05]  /*43d0*/  BSYNC B1 ;  /* 0x0000000000017941 */ /* 0x000fea0003800000 */
.L_x_134:
        /* <DEDUP_REMOVED lines=9> */
.L_x_137:
[----:B------:R-:W-:Y:S05]  /*4470*/  BSYNC B1 ;  /* 0x0000000000017941 */ /* 0x000fea0003800000 */
.L_x_136:
        /* <DEDUP_REMOVED lines=10> */
.L_x_139:
[----:B------:R-:W-:Y:S05]  /*4520*/  BSYNC B1 ;  /* 0x0000000000017941 */ /* 0x000fea0003800000 */
.L_x_138:
        /* <DEDUP_REMOVED lines=10> */
.L_x_141:
[----:B------:R-:W-:Y:S05]  /*45d0*/  BSYNC B1 ;  /* 0x0000000000017941 */ /* 0x000fea0003800000 */
.L_x_140:
        /* <DEDUP_REMOVED lines=9> */
.L_x_143:
[----:B------:R-:W-:Y:S05]  /*4670*/  BSYNC B1 ;  /* 0x0000000000017941 */ /* 0x000fea0003800000 */
.L_x_142:
        /* <DEDUP_REMOVED lines=9> */
.L_x_145:
[----:B------:R-:W-:Y:S05]  /*4710*/  BSYNC B1 ;  /* 0x0000000000017941 */ /* 0x000fea0003800000 */
.L_x_144:
        /* <DEDUP_REMOVED lines=10> */
.L_x_147:
[----:B------:R-:W-:Y:S05]  /*47c0*/  BSYNC B1 ;  /* 0x0000000000017941 */ /* 0x000fea0003800000 */
.L_x_146:
[----:B-----5:R-:W-:Y:S01]  /*47d0*/  HADD2.F32 R5, -RZ, R24.H0_H0 ;  /* 0x20000018ff057230 */ /* 0x020fe20000004100 */
[----:B------:R-:W-:Y:S01]  /*47e0*/  ISETP.GT.AND P0, PT, R4, 0x79, PT ;  /* 0x000000790400780c */ /* 0x000fe20003f04270 */
[----:B------:R-:W-:Y:S01]  /*47f0*/  @P2 IMAD.MOV.U32 R4, RZ, RZ, R10 ;  /* 0x000000ffff042224 */ /* 0x000fe200078e000a */
[----:B------:R-:W-:Y:S02]  /*4800*/  BSSY B1, `(.L_x_148) ;  /* 0x000000a000017945 */ /* 0x000fe40003800000 */
[----:B------:R-:W-:Y:S01]  /*4810*/  FMUL R5, R5, R88 ;  /* 0x0000005805057220 */ /* 0x000fe20000400000 */
[----:B------:R-:W-:-:S03]  /*4820*/  ISETP.GT.AND P3, PT, R3, RZ, P0 ;  /* 0x000000ff0300720c */ /* 0x000fc60000764270 */
[----:B------:R-:W-:-:S05]  /*4830*/  FFMA R5, R84, R19, R5 ;  /* 0x0000001354057223 */ /* 0x000fca0000000005 */
[----:B------:R-:W-:-:S04]  /*4840*/  F2FP.F16.F32.PACK_AB R5, RZ, R5 ;  /* 0x00000005ff05723e */ /* 0x000fc800000000ff */
[----:B0-----:R-:W-:Y:S01]  /*4850*/  PRMT R14, R5, 0x7610, R14 ;  /* 0x00007610050e7816 */ /* 0x001fe2000000000e */
[----:B------:R-:W-:-:S05]  /*4860*/  @P2 IMAD.MOV.U32 R5, RZ, RZ, R11 ;  /* 0x000000ffff052224 */ /* 0x000fca00078e000b */
[----:B------:R0:W-:Y:S01]  /*4870*/  @P2 STG.E.U16 desc[UR38][R4.64+0xf0], R14 ;  /* 0x0000f00e04002986 */ /* 0x0001e2000c101526 */
[----:B------:R-:W-:Y:S05]  /*4880*/  @!P3 BRA `(.L_x_149) ;  /* 0x000000000004b947 */ /* 0x000fea0003800000 */
[----:B------:R0:W5:Y:S02]  /*4890*/  LDG.E.LTC128B.U16 R24, desc[UR38][R6.64+0xf2] ;  /* 0x0000f22606187981 */ /* 0x000164000c1e1520 */
.L_x_149:
[----:B------:R-:W-:Y:S05]  /*48a0*/  BSYNC B1 ;  /* 0x0000000000017941 */ /* 0x000fea0003800000 */
.L_x_148:
        /* <DEDUP_REMOVED lines=9> */
.L_x_151:
[----:B------:R-:W-:Y:S05]  /*4940*/  BSYNC B1 ;  /* 0x0000000000017941 */ /* 0x000fea0003800000 */
.L_x_150:
[----:B-----5:R-:W-:Y:S01]  /*4950*/  HADD2.F32 R5, -RZ, R24.H0_H0 ;  /* 0x20000018ff057230 */ /* 0x020fe20000004100 */
[----:B------:R-:W-:Y:S01]  /*4960*/  ISETP.GT.AND P0, PT, R3, 0x8, P0 ;  /* 0x000000080300780c */ /* 0x000fe20000704270 */
[----:B0-----:R-:W-:Y:S01]  /*4970*/  @P1 IMAD.MOV.U32 R4, RZ, RZ, R12 ;  /* 0x000000ffff041224 */ /* 0x001fe200078e000c */
[----:B------:R-:W-:Y:S02]  /*4980*/  BSSY B1, `(.L_x_152) ;  /* 0x0000009000017945 */ /* 0x000fe40003800000 */
[----:B------:R-:W-:-:S04]  /*4990*/  FMUL R5, R5, R88 ;  /* 0x0000005805057220 */ /* 0x000fc80000400000 */
[----:B------:R-:W-:-:S05]  /*49a0*/  FFMA R5, R86, R19, R5 ;  /* 0x0000001356057223 */ /* 0x000fca0000000005 */
[----:B------:R-:W-:-:S04]  /*49b0*/  F2FP.F16.F32.PACK_AB R5, RZ, R5 ;  /* 0x00000005ff05723e */ /* 0x000fc800000000ff */
[----:B-1-3--:R-:W-:Y:S01]  /*49c0*/  PRMT R6, R5, 0x7610, R6 ;  /* 0x0000761005067816 */ /* 0x00afe20000000006 */
[----:B------:R-:W-:-:S05]  /*49d0*/  @P1 IMAD.MOV.U32 R5, RZ, RZ, R13 ;  /* 0x000000ffff051224 */ /* 0x000fca00078e000d */
[----:B------:R0:W-:Y:S01]  /*49e0*/  @P1 STG.E.U16 desc[UR38][R4.64+0xf0], R6 ;  /* 0x0000f00604001986 */ /* 0x0001e2000c101526 */
[----:B------:R-:W-:Y:S05]  /*49f0*/  @!P0 BRA `(.L_x_153) ;  /* 0x0000000000048947 */ /* 0x000fea0003800000 */
[----:B------:R1:W5:Y:S02]  /*4a00*/  LDG.E.LTC128B.U16 R24, desc[UR38][R8.64+0xf2] ;  /* 0x0000f22608187981 */ /* 0x000364000c1e1520 */
.L_x_153:
[----:B------:R-:W-:Y:S05]  /*4a10*/  BSYNC B1 ;  /* 0x0000000000017941 */ /* 0x000fea0003800000 */
.L_x_152:
[----:B------:R-:W-:Y:S05]  /*4a20*/  @!P0 BRA `(.L_x_154) ;  /* 0x0000001000e88947 */ /* 0x000fea0003800000 */
[----:B-----5:R-:W-:-:S05]  /*4a30*/  HADD2.F32 R3, -RZ, R24.H0_H0 ;  /* 0x20000018ff037230 */ /* 0x020fca0000004100 */
[----:B0-----:R-:W-:-:S04]  /*4a40*/  FMUL R4, R3, R88 ;  /* 0x0000005803047220 */ /* 0x001fc80000400000 */
[----:B------:R-:W-:-:S05]  /*4a50*/  FFMA R4, R87, R19, R4 ;  /* 0x0000001357047223 */ /* 0x000fca0000000004 */
[----:B------:R-:W-:-:S05]  /*4a60*/  F2FP.F16.F32.PACK_AB R4, RZ, R4 ;  /* 0x00000004ff04723e */ /* 0x000fca00000000ff */
[----:B------:R3:W-:Y:S01]  /*4a70*/  STG.E.U16 desc[UR38][R12.64+0xf2], R4 ;  /* 0x0000f2040c007986 */ /* 0x0007e2000c101526 */
[----:B------:R-:W-:Y:S05]  /*4a80*/  BRA `(.L_x_154) ;  /* 0x0000001000d07947 */ /* 0x000fea0003800000 */
.L_x_29:
[----:B------:R-:W-:Y:S01]  /*4a90*/  ISETP.GT.AND P3, PT, R4, 0x1, PT ;  /* 0x000000010400780c */ /* 0x000fe20003f64270 */
[----:B------:R-:W-:Y:S01]  /*4aa0*/  ULDC.64 UR4, c[0x0][0x5c0] ;  /* 0x0001700000047ab9 */ /* 0x000fe20000000a00 */
[-C--:B------:R-:W-:Y:S01]  /*4ab0*/  FMUL R24, R24, R19.reuse ;  /* 0x0000001318187220 */ /* 0x080fe20000400000 */
[----:B------:R-:W-:Y:S01]  /*4ac0*/  LEA R6, P4, R102, UR4, 0x1 ;  /* 0x0000000466067c11 */ /* 0x000fe2000f8808ff */
[-C--:B------:R-:W-:Y:S01]  /*4ad0*/  FMUL R25, R25, R19.reuse ;  /* 0x0000001319197220 */ /* 0x080fe20000400000 */
[----:B------:R-:W-:Y:S01]  /*4ae0*/  ISETP.GT.AND P0, PT, R3, RZ, P3 ;  /* 0x000000ff0300720c */ /* 0x000fe20001f04270 */
[-C--:B------:R-:W-:Y:S01]  /*4af0*/  FMUL R26, R26, R19.reuse ;  /* 0x000000131a1a7220 */ /* 0x080fe20000400000 */
[----:B------:R-:W-:Y:S01]  /*4b00*/  F2FP.F16.F32.PACK_AB R24, RZ, R24 ;  /* 0x00000018ff18723e */ /* 0x000fe200000000ff */
[-C--:B------:R-:W-:Y:S01]  /*4b10*/  FMUL R27, R27, R19.reuse ;  /* 0x000000131b1b7220 */ /* 0x080fe20000400000 */
[----:B------:R-:W-:Y:S01]  /*4b20*/  LEA.HI.X R7, R102, UR5, R113, 0x1, P4 ;  /* 0x0000000566077c11 */ /* 0x000fe2000a0f0c71 */
[----:B------:R-:W-:Y:S01]  /*4b30*/  FMUL R28, R28, R19 ;  /* 0x000000131c1c7220 */ /* 0x000fe20000400000 */
[----:B------:R-:W-:Y:S01]  /*4b40*/  F2FP.F16.F32.PACK_AB R25, RZ, R25 ;  /* 0x00000019ff19723e */ /* 0x000fe200000000ff */
[-C--:B------:R-:W-:Y:S01]  /*4b50*/  FMUL R29, R29, R19.reuse ;  /* 0x000000131d1d7220 */ /* 0x080fe20000400000 */
[----:B------:R-:W-:Y:S01]  /*4b60*/  ISETP.GT.AND P2, PT, R3, 0x8, P2 ;  /* 0x000000080300780c */ /* 0x000fe20001744270 */
[----:B------:R-:W-:Y:S01]  /*4b70*/  @P1 STG.E.U16 desc[UR38][R6.64], R24 ;  /* 0x0000001806001986 */ /* 0x000fe2000c101526 */
[----:B------:R-:W-:Y:S01]  /*4b80*/  ISETP.GT.AND P1, PT, R4, 0x8, PT ;  /* 0x000000080400780c */ /* 0x000fe20003f24270 */
[-C--:B------:R-:W-:Y:S01]  /*4b90*/  FMUL R30, R30, R19.reuse ;  /* 0x000000131e1e7220 */ /* 0x080fe20000400000 */
[C---:B------:R-:W-:Y:S01]  /*4ba0*/  SHF.L.U64.HI R5, R92.reuse, 0x1, R91 ;  /* 0x000000015c057819 */ /* 0x040fe2000001025b */
[----:B------:R-:W-:Y:S01]  /*4bb0*/  @P0 STG.E.U16 desc[UR38][R6.64+0x2], R25 ;  /* 0x0000021906000986 */ /* 0x000fe2000c101526 */
[----:B------:R-:W-:Y:S01]  /*4bc0*/  LEA R8, P5, R92, R6, 0x1 ;  /* 0x000000065c087211 */ /* 0x000fe200078a08ff */
[-C--:B------:R-:W-:Y:S01]  /*4bd0*/  FMUL R31, R31, R19.reuse ;  /* 0x000000131f1f7220 */ /* 0x080fe20000400000 */
[----:B------:R-:W-:Y:S01]  /*4be0*/  ISETP.GT.AND P3, PT, R3, 0x8, P3 ;  /* 0x000000080300780c */ /* 0x000fe20001f64270 */
[-C--:B------:R-:W-:Y:S01]  /*4bf0*/  FMUL R32, R32, R19.reuse ;  /* 0x0000001320207220 */ /* 0x080fe20000400000 */
[----:B------:R-:W-:Y:S01]  /*4c00*/  ISETP.GT.AND P0, PT, R4, 0x9, PT ;  /* 0x000000090400780c */ /* 0x000fe20003f04270 */
[----:B------:R-:W-:Y:S01]  /*4c10*/  IMAD.X R9, R5, 0x1, R7, P5 ;  /* 0x0000000105097824 */ /* 0x000fe200028e0607 */
[----:B------:R-:W-:Y:S01]  /*4c20*/  ISETP.GT.AND P4, PT, R3, RZ, P1 ;  /* 0x000000ff0300720c */ /* 0x000fe20000f84270 */
[-C--:B------:R-:W-:Y:S01]  /*4c30*/  FMUL R33, R33, R19.reuse ;  /* 0x0000001321217220 */ /* 0x080fe20000400000 */
[----:B------:R-:W-:Y:S01]  /*4c40*/  F2FP.F16.F32.PACK_AB R26, RZ, R26 ;  /* 0x0000001aff1a723e */ /* 0x000fe200000000ff */
[-C--:B------:R-:W-:Y:S01]  /*4c50*/  FMUL R34, R34, R19.reuse ;  /* 0x0000001322227220 */ /* 0x080fe20000400000 */
[----:B------:R-:W-:Y:S01]  /*4c60*/  ISETP.GT.AND P5, PT, R3, RZ, P0 ;  /* 0x000000ff0300720c */ /* 0x000fe200007a4270 */
[----:B------:R-:W-:Y:S01]  /*4c70*/  FMUL R35, R35, R19 ;  /* 0x0000001323237220 */ /* 0x000fe20000400000 */
[----:B------:R-:W-:Y:S01]  /*4c80*/  F2FP.F16.F32.PACK_AB R27, RZ, R27 ;  /* 0x0000001bff1b723e */ /* 0x000fe200000000ff */
[----:B------:R-:W-:Y:S01]  /*4c90*/  @P2 STG.E.U16 desc[UR38][R8.64], R26 ;  /* 0x0000001a08002986 */ /* 0x000fe2000c101526 */
[----:B------:R-:W-:Y:S01]  /*4ca0*/  F2FP.F16.F32.PACK_AB R28, RZ, R28 ;  /* 0x0000001cff1c723e */ /* 0x000fe200000000ff */
[-C--:B------:R-:W-:Y:S01]  /*4cb0*/  FMUL R36, R36, R19.reuse ;  /* 0x0000001324247220 */ /* 0x080fe20000400000 */
[----:B------:R-:W-:Y:S01]  /*4cc0*/  ISETP.GT.AND P2, PT, R3, 0x8, P1 ;  /* 0x000000080300780c */ /* 0x000fe20000f44270 */
[----:B------:R-:W-:Y:S01]  /*4cd0*/  @P3 STG.E.U16 desc[UR38][R8.64+0x2], R27 ;  /* 0x0000021b08003986 */ /* 0x000fe2000c101526 */
[----:B------:R-:W-:Y:S01]  /*4ce0*/  ISETP.GT.AND P1, PT, R4, 0x10, PT ;  /* 0x000000100400780c */ /* 0x000fe20003f24270 */
[----:B------:R-:W-:Y:S01]  /*4cf0*/  FMUL R37, R37, R19 ;  /* 0x0000001325257220 */ /* 0x000fe20000400000 */
[----:B------:R-:W-:Y:S01]  /*4d00*/  F2FP.F16.F32.PACK_AB R29, RZ, R29 ;  /* 0x0000001dff1d723e */ /* 0x000fe200000000ff */
[----:B------:R-:W-:Y:S01]  /*4d10*/  @P4 STG.E.U16 desc[UR38][R6.64+0x10], R28 ;  /* 0x0000101c06004986 */ /* 0x000fe2000c101526 */
[C---:B------:R-:W-:Y:S01]  /*4d20*/  ISETP.GT.AND P3, PT, R3.reuse, 0x8, P0 ;  /* 0x000000080300780c */ /* 0x040fe20000764270 */
[-C--:B------:R-:W-:Y:S01]  /*4d30*/  FMUL R38, R38, R19.reuse ;  /* 0x0000001326267220 */ /* 0x080fe20000400000 */
[----:B------:R-:W-:Y:S01]  /*4d40*/  ISETP.GT.AND P0, PT, R4, 0x11, PT ;  /* 0x000000110400780c */ /* 0x000fe20003f04270 */
[----:B------:R-:W-:Y:S01]  /*4d50*/  @P5 STG.E.U16 desc[UR38][R6.64+0x12], R29 ;  /* 0x0000121d06005986 */ /* 0x000fe2000c101526 */
        /* <DEDUP_REMOVED lines=161> */
[----:B------:R-:W-:Y:S01]  /*5770*/  FMUL R87, R87, R19 ;  /* 0x0000001357577220 */ /* 0x000fe20000400000 */
[----:B------:R-:W-:-:S02]  /*5780*/  F2FP.F16.F32.PACK_AB R62, RZ, R62 ;  /* 0x0000003eff3e723e */ /* 0x000fc400000000ff */
[C---:B------:R-:W-:Y:S02]  /*5790*/  ISETP.GT.AND P5, PT, R3.reuse, RZ, P0 ;  /* 0x000000ff0300720c */ /* 0x040fe400007a4270 */
[----:B------:R-:W-:Y:S01]  /*57a0*/  F2FP.F16.F32.PACK_AB R63, RZ, R63 ;  /* 0x0000003fff3f723e */ /* 0x000fe200000000ff */
[----:B------:R-:W-:Y:S01]  /*57b0*/  @P2 STG.E.U16 desc[UR38][R8.64+0x90], R62 ;  /* 0x0000903e08002986 */ /* 0x000fe2000c101526 */
[----:B------:R-:W-:Y:S02]  /*57c0*/  F2FP.F16.F32.PACK_AB R64, RZ, R64 ;  /* 0x00000040ff40723e */ /* 0x000fe400000000ff */
[C---:B------:R-:W-:Y:S01]  /*57d0*/  ISETP.GT.AND P2, PT, R3.reuse, 0x8, P1 ;  /* 0x000000080300780c */ /* 0x040fe20000f44270 */
[----:B------:R-:W-:Y:S01]  /*57e0*/  @P3 STG.E.U16 desc[UR38][R8.64+0x92], R63 ;  /* 0x0000923f08003986 */ /* 0x000fe2000c101526 */
[----:B------:R-:W-:Y:S02]  /*57f0*/  ISETP.GT.AND P1, PT, R4, 0x58, PT ;  /* 0x000000580400780c */ /* 0x000fe40003f24270 */
[----:B------:R-:W-:Y:S01]  /*5800*/  F2FP.F16.F32.PACK_AB R65, RZ, R65 ;  /* 0x00000041ff41723e */ /* 0x000fe200000000ff */
[----:B------:R-:W-:Y:S01]  /*5810*/  @P4 STG.E.U16 desc[UR38][R6.64+0xa0], R64 ;  /* 0x0000a04006004986 */ /* 0x000fe2000c101526 */
[----:B------:R-:W-:-:S02]  /*5820*/  ISETP.GT.AND P3, PT, R3, 0x8, P0 ;  /* 0x000000080300780c */ /* 0x000fc40000764270 */
[----:B------:R-:W-:Y:S01]  /*5830*/  ISETP.GT.AND P0, PT, R4, 0x59, PT ;  /* 0x000000590400780c */ /* 0x000fe20003f04270 */
[----:B------:R-:W-:Y:S01]  /*5840*/  @P5 STG.E.U16 desc[UR38][R6.64+0xa2], R65 ;  /* 0x0000a24106005986 */ /* 0x000fe2000c101526 */
[C---:B------:R-:W-:Y:S02]  /*5850*/  ISETP.GT.AND P4, PT, R3.reuse, RZ, P1 ;  /* 0x000000ff0300720c */ /* 0x040fe40000f84270 */
[----:B------:R-:W-:Y:S02]  /*5860*/  F2FP.F16.F32.PACK_AB R66, RZ, R66 ;  /* 0x00000042ff42723e */ /* 0x000fe400000000ff */
[----:B------:R-:W-:Y:S02]  /*5870*/  ISETP.GT.AND P5, PT, R3, RZ, P0 ;  /* 0x000000ff0300720c */ /* 0x000fe400007a4270 */
[----:B------:R-:W-:Y:S01]  /*5880*/  F2FP.F16.F32.PACK_AB R67, RZ, R67 ;  /* 0x00000043ff43723e */ /* 0x000fe200000000ff */
[----:B------:R-:W-:Y:S01]  /*5890*/  @P2 STG.E.U16 desc[UR38][R8.64+0xa0], R66 ;  /* 0x0000a04208002986 */ /* 0x000fe2000c101526 */
[----:B------:R-:W-:-:S02]  /*58a0*/  F2FP.F16.F32.PACK_AB R68, RZ, R68 ;  /* 0x00000044ff44723e */ /* 0x000fc400000000ff */
[C---:B------:R-:W-:Y:S01]  /*58b0*/  ISETP.GT.AND P2, PT, R3.reuse, 0x8, P1 ;  /* 0x000000080300780c */ /* 0x040fe20000f44270 */
[----:B------:R-:W-:Y:S01]  /*58c0*/  @P3 STG.E.U16 desc[UR38][R8.64+0xa2], R67 ;  /* 0x0000a24308003986 */ /* 0x000fe2000c101526 */
[C---:B------:R-:W-:Y:S02]  /*58d0*/  ISETP.GT.AND P1, PT, R4.reuse, 0x60, PT ;  /* 0x000000600400780c */ /* 0x040fe40003f24270 */
[----:B------:R-:W-:Y:S01]  /*58e0*/  F2FP.F16.F32.PACK_AB R69, RZ, R69 ;  /* 0x00000045ff45723e */ /* 0x000fe200000000ff */
[----:B------:R-:W-:Y:S01]  /*58f0*/  @P4 STG.E.U16 desc[UR38][R6.64+0xb0], R68 ;  /* 0x0000b04406004986 */ /* 0x000fe2000c101526 */
[C---:B------:R-:W-:Y:S02]  /*5900*/  ISETP.GT.AND P3, PT, R3.reuse, 0x8, P0 ;  /* 0x000000080300780c */ /* 0x040fe40000764270 */
[----:B------:R-:W-:Y:S01]  /*5910*/  ISETP.GT.AND P0, PT, R4, 0x61, PT ;  /* 0x000000610400780c */ /* 0x000fe20003f04270 */
[----:B------:R-:W-:Y:S01]  /*5920*/  @P5 STG.E.U16 desc[UR38][R6.64+0xb2], R69 ;  /* 0x0000b24506005986 */ /* 0x000fe2000c101526 */
[----:B------:R-:W-:-:S02]  /*5930*/  ISETP.GT.AND P4, PT, R3, RZ, P1 ;  /* 0x000000ff0300720c */ /* 0x000fc40000f84270 */
[C---:B------:R-:W-:Y:S02]  /*5940*/  ISETP.GT.AND P5, PT, R3.reuse, RZ, P0 ;  /* 0x000000ff0300720c */ /* 0x040fe400007a4270 */
[----:B------:R-:W-:Y:S02]  /*5950*/  F2FP.F16.F32.PACK_AB R70, RZ, R70 ;  /* 0x00000046ff46723e */ /* 0x000fe400000000ff */
[----:B------:R-:W-:Y:S02]  /*5960*/  F2FP.F16.F32.PACK_AB R71, RZ, R71 ;  /* 0x00000047ff47723e */ /* 0x000fe400000000ff */
[----:B------:R-:W-:Y:S01]  /*5970*/  F2FP.F16.F32.PACK_AB R72, RZ, R72 ;  /* 0x00000048ff48723e */ /* 0x000fe200000000ff */
[----:B------:R-:W-:Y:S01]  /*5980*/  @P2 STG.E.U16 desc[UR38][R8.64+0xb0], R70 ;  /* 0x0000b04608002986 */ /* 0x000fe2000c101526 */
[----:B------:R-:W-:Y:S02]  /*5990*/  F2FP.F16.F32.PACK_AB R73, RZ, R73 ;  /* 0x00000049ff49723e */ /* 0x000fe400000000ff */
[C---:B------:R-:W-:Y:S01]  /*59a0*/  ISETP.GT.AND P1, PT, R3.reuse, 0x8, P1 ;  /* 0x000000080300780c */ /* 0x040fe20000f24270 */
[----:B------:R-:W-:Y:S01]  /*59b0*/  @P3 STG.E.U16 desc[UR38][R8.64+0xb2], R71 ;  /* 0x0000b24708003986 */ /* 0x000fe2000c101526 */
[----:B------:R-:W-:-:S02]  /*59c0*/  ISETP.GT.AND P2, PT, R3, 0x8, P0 ;  /* 0x000000080300780c */ /* 0x000fc40000744270 */
[C---:B------:R-:W-:Y:S01]  /*59d0*/  ISETP.GT.AND P0, PT, R4.reuse, 0x69, PT ;  /* 0x000000690400780c */ /* 0x040fe20003f04270 */
[----:B------:R-:W-:Y:S01]  /*59e0*/  @P4 STG.E.U16 desc[UR38][R6.64+0xc0], R72 ;  /* 0x0000c04806004986 */ /* 0x000fe2000c101526 */
[----:B------:R-:W-:Y:S02]  /*59f0*/  ISETP.GT.AND P4, PT, R4, 0x68, PT ;  /* 0x000000680400780c */ /* 0x000fe40003f84270 */
[----:B------:R-:W-:Y:S01]  /*5a00*/  F2FP.F16.F32.PACK_AB R74, RZ, R74 ;  /* 0x0000004aff4a723e */ /* 0x000fe200000000ff */
[----:B------:R-:W-:Y:S01]  /*5a10*/  @P5 STG.E.U16 desc[UR38][R6.64+0xc2], R73 ;  /* 0x0000c24906005986 */ /* 0x000fe2000c101526 */
[C---:B------:R-:W-:Y:S02]  /*5a20*/  ISETP.GT.AND P5, PT, R3.reuse, RZ, P4 ;  /* 0x000000ff0300720c */ /* 0x040fe400027a4270 */
[----:B------:R-:W-:Y:S01]  /*5a30*/  ISETP.GT.AND P3, PT, R3, RZ, P0 ;  /* 0x000000ff0300720c */ /* 0x000fe20000764270 */
[----:B------:R-:W-:Y:S01]  /*5a40*/  @P1 STG.E.U16 desc[UR38][R8.64+0xc0], R74 ;  /* 0x0000c04a08001986 */ /* 0x000fe2000c101526 */
[----:B------:R-:W-:-:S02]  /*5a50*/  F2FP.F16.F32.PACK_AB R75, RZ, R75 ;  /* 0x0000004bff4b723e */ /* 0x000fc400000000ff */
[----:B------:R-:W-:Y:S02]  /*5a60*/  F2FP.F16.F32.PACK_AB R76, RZ, R76 ;  /* 0x0000004cff4c723e */ /* 0x000fe400000000ff */
[C---:B------:R-:W-:Y:S01]  /*5a70*/  ISETP.GT.AND P4, PT, R3.reuse, 0x8, P4 ;  /* 0x000000080300780c */ /* 0x040fe20002784270 */
[----:B------:R-:W-:Y:S01]  /*5a80*/  @P2 STG.E.U16 desc[UR38][R8.64+0xc2], R75 ;  /* 0x0000c24b08002986 */ /* 0x000fe2000c101526 */
[----:B------:R-:W-:Y:S02]  /*5a90*/  F2FP.F16.F32.PACK_AB R77, RZ, R77 ;  /* 0x0000004dff4d723e */ /* 0x000fe400000000ff */
[C---:B------:R-:W-:Y:S01]  /*5aa0*/  ISETP.GT.AND P2, PT, R4.reuse, 0x71, PT ;  /* 0x000000710400780c */ /* 0x040fe20003f44270 */
[----:B------:R-:W-:Y:S01]  /*5ab0*/  @P5 STG.E.U16 desc[UR38][R6.64+0xd0], R76 ;  /* 0x0000d04c06005986 */ /* 0x000fe2000c101526 */
[----:B------:R-:W-:Y:S02]  /*5ac0*/  ISETP.GT.AND P5, PT, R3, 0x8, P0 ;  /* 0x000000080300780c */ /* 0x000fe400007a4270 */
[C---:B------:R-:W-:Y:S01]  /*5ad0*/  ISETP.GT.AND P1, PT, R4.reuse, 0x78, PT ;  /* 0x000000780400780c */ /* 0x040fe20003f24270 */
[----:B------:R-:W-:Y:S01]  /*5ae0*/  @P3 STG.E.U16 desc[UR38][R6.64+0xd2], R77 ;  /* 0x0000d24d06003986 */ /* 0x000fe2000c101526 */
[----:B------:R-:W-:-:S02]  /*5af0*/  ISETP.GT.AND P3, PT, R4, 0x70, PT ;  /* 0x000000700400780c */ /* 0x000fc40003f64270 */
[----:B------:R-:W-:Y:S01]  /*5b00*/  ISETP.GT.AND P0, PT, R4, 0x79, PT ;  /* 0x000000790400780c */ /* 0x000fe20003f04270 */
[----:B------:R-:W-:Y:S01]  /*5b10*/  @P4 IMAD.MOV.U32 R4, RZ, RZ, R8 ;  /* 0x000000ffff044224 */ /* 0x000fe200078e0008 */
[----:B------:R-:W-:Y:S01]  /*5b20*/  F2FP.F16.F32.PACK_AB R78, RZ, R78 ;  /* 0x0000004eff4e723e */ /* 0x000fe200000000ff */
[----:B------:R-:W-:Y:S01]  /*5b30*/  @P4 IMAD.MOV.U32 R5, RZ, RZ, R9 ;  /* 0x000000ffff054224 */ /* 0x000fe200078e0009 */
[----:B------:R-:W-:Y:S02]  /*5b40*/  F2FP.F16.F32.PACK_AB R79, RZ, R79 ;  /* 0x0000004fff4f723e */ /* 0x000fe400000000ff */
[----:B------:R-:W-:Y:S02]  /*5b50*/  F2FP.F16.F32.PACK_AB R80, RZ, R80 ;  /* 0x00000050ff50723e */ /* 0x000fe400000000ff */
[----:B------:R0:W-:Y:S01]  /*5b60*/  @P4 STG.E.U16 desc[UR38][R4.64+0xd0], R78 ;  /* 0x0000d04e04004986 */ /* 0x0001e2000c101526 */
[----:B------:R-:W-:Y:S02]  /*5b70*/  ISETP.GT.AND P4, PT, R3, RZ, P2 ;  /* 0x000000ff0300720c */ /* 0x000fe40001784270 */
[----:B------:R-:W-:-:S02]  /*5b80*/  F2FP.F16.F32.PACK_AB R81, RZ, R81 ;  /* 0x00000051ff51723e */ /* 0x000fc400000000ff */
[----:B------:R-:W-:Y:S02]  /*5b90*/  ISETP.GT.AND P2, PT, R3, 0x8, P2 ;  /* 0x000000080300780c */ /* 0x000fe40001744270 */
[----:B------:R-:W-:Y:S02]  /*5ba0*/  F2FP.F16.F32.PACK_AB R82, RZ, R82 ;  /* 0x00000052ff52723e */ /* 0x000fe400000000ff */
[----:B------:R-:W-:Y:S02]  /*5bb0*/  F2FP.F16.F32.PACK_AB R83, RZ, R83 ;  /* 0x00000053ff53723e */ /* 0x000fe400000000ff */
[----:B------:R-:W-:Y:S01]  /*5bc0*/  F2FP.F16.F32.PACK_AB R84, RZ, R84 ;  /* 0x00000054ff54723e */ /* 0x000fe200000000ff */
[----:B0-----:R-:W-:Y:S01]  /*5bd0*/  @P5 IMAD.MOV.U32 R4, RZ, RZ, R8 ;  /* 0x000000ffff045224 */ /* 0x001fe200078e0008 */
[----:B------:R-:W-:Y:S01]  /*5be0*/  F2FP.F16.F32.PACK_AB R85, RZ, R85 ;  /* 0x00000055ff55723e */ /* 0x000fe200000000ff */
[----:B------:R-:W-:Y:S01]  /*5bf0*/  @P5 IMAD.MOV.U32 R5, RZ, RZ, R9 ;  /* 0x000000ffff055224 */ /* 0x000fe200078e0009 */
[----:B------:R-:W-:-:S02]  /*5c00*/  F2FP.F16.F32.PACK_AB R86, RZ, R86 ;  /* 0x00000056ff56723e */ /* 0x000fc400000000ff */
[----:B------:R-:W-:Y:S02]  /*5c10*/  F2FP.F16.F32.PACK_AB R87, RZ, R87 ;  /* 0x00000057ff57723e */ /* 0x000fe400000000ff */
[----:B------:R0:W-:Y:S01]  /*5c20*/  @P5 STG.E.U16 desc[UR38][R4.64+0xd2], R79 ;  /* 0x0000d24f04005986 */ /* 0x0001e2000c101526 */
[C---:B------:R-:W-:Y:S02]  /*5c30*/  ISETP.GT.AND P5, PT, R3.reuse, RZ, P3 ;  /* 0x000000ff0300720c */ /* 0x040fe40001fa4270 */
[----:B------:R-:W-:-:S11]  /*5c40*/  ISETP.GT.AND P3, PT, R3, 0x8, P3 ;  /* 0x000000080300780c */ /* 0x000fd60001f64270 */
[----:B0-----:R-:W-:Y:S02]  /*5c50*/  @P5 IMAD.MOV.U32 R4, RZ, RZ, R6 ;  /* 0x000000ffff045224 */ /* 0x001fe400078e0006 */
[----:B------:R-:W-:-:S05]  /*5c60*/  @P5 IMAD.MOV.U32 R5, RZ, RZ, R7 ;  /* 0x000000ffff055224 */ /* 0x000fca00078e0007 */
[----:B------:R0:W-:Y:S01]  /*5c70*/  @P5 STG.E.U16 desc[UR38][R4.64+0xe0], R80 ;  /* 0x0000e05004005986 */ /* 0x0001e2000c101526 */
[C---:B------:R-:W-:Y:S02]  /*5c80*/  ISETP.GT.AND P5, PT, R3.reuse, RZ, P0 ;  /* 0x000000ff0300720c */ /* 0x040fe400007a4270 */
[----:B------:R-:W-:Y:S01]  /*5c90*/  ISETP.GT.AND P0, PT, R3, 0x8, P0 ;  /* 0x000000080300780c */ /* 0x000fe20000704270 */
[----:B0-----:R-:W-:Y:S02]  /*5ca0*/  @P4 IMAD.MOV.U32 R4, RZ, RZ, R6 ;  /* 0x000000ffff044224 */ /* 0x001fe400078e0006 */
[----:B------:R-:W-:-:S05]  /*5cb0*/  @P4 IMAD.MOV.U32 R5, RZ, RZ, R7 ;  /* 0x000000ffff054224 */ /* 0x000fca00078e0007 */
[----:B------:R0:W-:Y:S01]  /*5cc0*/  @P4 STG.E.U16 desc[UR38][R4.64+0xe2], R81 ;  /* 0x0000e25104004986 */ /* 0x0001e2000c101526 */
[C---:B------:R-:W-:Y:S02]  /*5cd0*/  ISETP.GT.AND P4, PT, R3.reuse, RZ, P1 ;  /* 0x000000ff0300720c */ /* 0x040fe40000f84270 */
[----:B------:R-:W-:Y:S01]  /*5ce0*/  ISETP.GT.AND P1, PT, R3, 0x8, P1 ;  /* 0x000000080300780c */ /* 0x000fe20000f24270 */
[----:B0-----:R-:W-:Y:S02]  /*5cf0*/  @P3 IMAD.MOV.U32 R4, RZ, RZ, R8 ;  /* 0x000000ffff043224 */ /* 0x001fe400078e0008 */
[----:B------:R-:W-:-:S05]  /*5d00*/  @P3 IMAD.MOV.U32 R5, RZ, RZ, R9 ;  /* 0x000000ffff053224 */ /* 0x000fca00078e0009 */
[----:B------:R0:W-:Y:S02]  /*5d10*/  @P3 STG.E.U16 desc[UR38][R4.64+0xe0], R82 ;  /* 0x0000e05204003986 */ /* 0x0001e4000c101526 */
[----:B0-----:R-:W-:Y:S02]  /*5d20*/  @P2 IMAD.MOV.U32 R4, RZ, RZ, R8 ;  /* 0x000000ffff042224 */ /* 0x001fe400078e0008 */
[----:B------:R-:W-:-:S05]  /*5d30*/  @P2 IMAD.MOV.U32 R5, RZ, RZ, R9 ;  /* 0x000000ffff052224 */ /* 0x000fca00078e0009 */
[----:B------:R0:W-:Y:S02]  /*5d40*/  @P2 STG.E.U16 desc[UR38][R4.64+0xe2], R83 ;  /* 0x0000e25304002986 */ /* 0x0001e4000c101526 */
[----:B0-----:R-:W-:Y:S02]  /*5d50*/  @P4 IMAD.MOV.U32 R4, RZ, RZ, R6 ;  /* 0x000000ffff044224 */ /* 0x001fe400078e0006 */
[----:B------:R-:W-:-:S05]  /*5d60*/  @P4 IMAD.MOV.U32 R5, RZ, RZ, R7 ;  /* 0x000000ffff054224 */ /* 0x000fca00078e0007 */
[----:B------:R0:W-:Y:S04]  /*5d70*/  @P4 STG.E.U16 desc[UR38][R4.64+0xf0], R84 ;  /* 0x0000f05404004986 */ /* 0x0001e8000c101526 */
[----:B------:R1:W-:Y:S01]  /*5d80*/  @P5 STG.E.U16 desc[UR38][R6.64+0xf2], R85 ;  /* 0x0000f25506005986 */ /* 0x0003e2000c101526 */
[----:B0-----:R-:W-:Y:S02]  /*5d90*/  @P1 IMAD.MOV.U32 R4, RZ, RZ, R8 ;  /* 0x000000ffff041224 */ /* 0x001fe400078e0008 */
[----:B------:R-:W-:-:S05]  /*5da0*/  @P1 IMAD.MOV.U32 R5, RZ, RZ, R9 ;  /* 0x000000ffff051224 */ /* 0x000fca00078e0009 */
[----:B------:R1:W-:Y:S04]  /*5db0*/  @P1 STG.E.U16 desc[UR38][R4.64+0xf0], R86 ;  /* 0x0000f05604001986 */ /* 0x0003e8000c101526 */
[----:B------:R1:W-:Y:S02]  /*5dc0*/  @P0 STG.E.U16 desc[UR38][R8.64+0xf2], R87 ;  /* 0x0000f25708000986 */ /* 0x0003e4000c101526 */
.L_x_154:
[----:B------:R-:W-:Y:S05]  /*5dd0*/  BSYNC B0 ;  /* 0x0000000000007941 */ /* 0x000fea0003800000 */
.L_x_28:
[----:B------:R-:W-:Y:S01]  /*5de0*/  IADD3 R16, P0, R16, UR36, RZ ;  /* 0x0000002410107c10 */ /* 0x000fe2000ff1e0ff */
[----:B------:R-:W-:Y:S01]  /*5df0*/  ULDC.64 UR4, c[0x0][0x650] ;  /* 0x0001940000047ab9 */ /* 0x000fe20000000a00 */
[----:B------:R-:W-:Y:S01]  /*5e00*/  PRMT R3, RZ, 0x7610, R3 ;  /* 0x00007610ff037816 */ /* 0x000fe20000000003 */
[----:B------:R-:W-:Y:S01]  /*5e10*/  IMAD.MOV.U32 R100, RZ, RZ, -0x1 ;  /* 0xffffffffff647424 */ /* 0x000fe200078e00ff */
[----:B------:R-:W-:Y:S01]  /*5e20*/  IADD3.X R17, R17, UR42, RZ, P0, !PT ;  /* 0x0000002a11117c10 */ /* 0x000fe200087fe4ff */
[----:B------:R-:W-:Y:S01]  /*5e30*/  IMAD.MOV.U32 R99, RZ, RZ, -0x1 ;  /* 0xffffffffff637424 */ /* 0x000fe200078e00ff */
[----:B------:R-:W-:-:S04]  /*5e40*/  ISETP.GE.U32.AND P0, PT, R16, UR4, PT ;  /* 0x0000000410007c0c */ /* 0x000fc8000bf06070 */
[----:B------:R-:W-:-:S13]  /*5e50*/  ISETP.GE.U32.AND.EX P0, PT, R17, UR5, PT, P0 ;  /* 0x0000000511007c0c */ /* 0x000fda000bf06100 */
[----:B------:R-:W-:Y:S05]  /*5e60*/  @P0 BRA `(.L_x_155) ;  /* 0x00000004004c0947 */ /* 0x000fea0003800000 */
[----:B------:R-:W0:Y:S01]  /*5e70*/  LDC.64 R10, c[0x0][0x628] ;  /* 0x00018a00ff0a7b82 */ /* 0x000e220000000a00 */
[----:B---3--:R-:W3:Y:S01]  /*5e80*/  S2R R12, SR_CTAID.X ;  /* 0x00000000000c7919 */ /* 0x008ee20000002500 */
[----:B-12-4-:R-:W-:Y:S02]  /*5e90*/  IMAD.MOV.U32 R8, RZ, RZ, R16 ;  /* 0x000000ffff087224 */ /* 0x016fe400078e0010 */
[----:B------:R-:W-:Y:S01]  /*5ea0*/  IMAD.MOV.U32 R9, RZ, RZ, R17 ;  /* 0x000000ffff097224 */ /* 0x000fe200078e0011 */
[----:B------:R-:W1:Y:S03]  /*5eb0*/  S2R R20, SR_CTAID.Y ;  /* 0x0000000000147919 */ /* 0x000e660000002600 */
[----:B------:R-:W2:Y:S08]  /*5ec0*/  LDC R0, c[0x0][0x630] ;  /* 0x00018c00ff007b82 */ /* 0x000eb00000000800 */
[----:B------:R-:W4:Y:S01]  /*5ed0*/  LDC.64 R14, c[0x0][0x620] ;  /* 0x00018800ff0e7b82 */ /* 0x000f220000000a00 */
[----:B0-----:R-:W-:-:S04]  /*5ee0*/  ISETP.NE.U32.AND P0, PT, R10, RZ, PT ;  /* 0x000000ff0a00720c */ /* 0x001fc80003f05070 */
[----:B------:R-:W-:-:S13]  /*5ef0*/  ISETP.NE.AND.EX P0, PT, R11, RZ, PT, P0 ;  /* 0x000000ff0b00720c */ /* 0x000fda0003f05300 */
[----:B-1234-:R-:W-:Y:S05]  /*5f00*/  @!P0 BRA `(.L_x_156) ;  /* 0x0000000000288947 */ /* 0x01efea0003800000 */
        /* <DEDUP_REMOVED lines=10> */
.L_x_156:
[-CC-:B------:R-:W-:Y:S01]  /*5fb0*/  SHF.R.U64 R99, R8, R0.reuse, R9.reuse ;  /* 0x0000000008637219 */ /* 0x180fe20000001209 */
[----:B------:R-:W0:Y:S01]  /*5fc0*/  LDC.64 R26, c[0x0][0x640] ;  /* 0x00019000ff1a7b82 */ /* 0x000e220000000a00 */
[----:B------:R-:W-:Y:S01]  /*5fd0*/  SHF.R.U32.HI R0, RZ, R0, R9 ;  /* 0x00000000ff007219 */ /* 0x000fe20000011609 */
[----:B------:R-:W-:Y:S01]  /*5fe0*/  ULDC UR4, c[0x0][0x150] ;  /* 0x0000540000047ab9 */ /* 0x000fe20000000800 */
[----:B------:R-:W-:Y:S02]  /*5ff0*/  IADD3 R3, P0, RZ, -R99, RZ ;  /* 0x80000063ff037210 */ /* 0x000fe40007f1e0ff */
[----:B------:R-:W-:-:S03]  /*6000*/  I2FP.F32.U32 R7, R12 ;  /* 0x0000000c00077245 */ /* 0x000fc60000201000 */
[----:B------:R-:W1:Y:S01]  /*6010*/  LDC R6, c[0x0][0x618] ;  /* 0x00018600ff067b82 */ /* 0x000e620000000800 */
[----:B------:R-:W-:Y:S02]  /*6020*/  IMAD.X R5, RZ, RZ, ~R0, P0 ;  /* 0x000000ffff057224 */ /* 0x000fe400000e0e00 */
[----:B------:R-:W-:Y:S01]  /*6030*/  FMUL R7, R7, UR4 ;  /* 0x0000000407077c20 */ /* 0x000fe20008400000 */
[----:B------:R-:W-:Y:S01]  /*6040*/  ULDC UR4, c[0x0][0x154] ;  /* 0x0000550000047ab9 */ /* 0x000fe20000000800 */
[-C--:B------:R-:W-:Y:S02]  /*6050*/  IMAD R0, R5, R14.reuse, RZ ;  /* 0x0000000e05007224 */ /* 0x080fe400078e02ff */
[C---:B------:R-:W-:Y:S01]  /*6060*/  IMAD.WIDE.U32 R4, R3.reuse, R14, R16 ;  /* 0x0000000e03047225 */ /* 0x040fe200078e0010 */
[----:B------:R-:W2:Y:S01]  /*6070*/  LDC R8, c[0x0][0x608] ;  /* 0x00018200ff087b82 */ /* 0x000ea20000000800 */
[----:B------:R-:W3:Y:S02]  /*6080*/  F2I.U32.TRUNC.NTZ R7, R7 ;  /* 0x0000000700077305 */ /* 0x000ee4000020f000 */
[----:B------:R-:W-:Y:S01]  /*6090*/  IMAD R3, R3, R15, R0 ;  /* 0x0000000f03037224 */ /* 0x000fe200078e0200 */
[----:B------:R-:W-:-:S03]  /*60a0*/  I2FP.F32.U32 R0, R20 ;  /* 0x0000001400007245 */ /* 0x000fc60000201000 */
[----:B------:R-:W-:Y:S01]  /*60b0*/  IMAD.IADD R3, R5, 0x1, R3 ;  /* 0x0000000105037824 */ /* 0x000fe200078e0203 */
[----:B------:R-:W4:Y:S01]  /*60c0*/  LDC R11, c[0x0][0x658] ;  /* 0x00019600ff0b7b82 */ /* 0x000f220000000800 */
[----:B0-----:R-:W-:-:S04]  /*60d0*/  ISETP.NE.U32.AND P0, PT, R26, RZ, PT ;  /* 0x000000ff1a00720c */ /* 0x001fc80003f05070 */
[----:B------:R-:W-:-:S03]  /*60e0*/  ISETP.NE.AND.EX P0, PT, R27, RZ, PT, P0 ;  /* 0x000000ff1b00720c */ /* 0x000fc60003f05300 */
[----:B------:R-:W0:Y:S01]  /*60f0*/  LDC R9, c[0x0][0x144] ;  /* 0x00005100ff097b82 */ /* 0x000e220000000800 */
[-C--:B-1----:R-:W-:Y:S01]  /*6100*/  SHF.R.U64 R10, R4, R6.reuse, R3 ;  /* 0x00000006040a7219 */ /* 0x082fe20000001203 */
[----:B---3--:R-:W-:Y:S01]  /*6110*/  IMAD.MOV R7, RZ, RZ, -R7 ;  /* 0x000000ffff077224 */ /* 0x008fe200078e0a07 */
[----:B------:R-:W-:Y:S01]  /*6120*/  SHF.R.U32.HI R3, RZ, R6, R3 ;  /* 0x00000006ff037219 */ /* 0x000fe20000011603 */
[----:B------:R-:W-:-:S04]  /*6130*/  FMUL R6, R0, UR4 ;  /* 0x0000000400067c20 */ /* 0x000fc80008400000 */
[----:B------:R-:W1:Y:S01]  /*6140*/  LDC R21, c[0x0][0x148] ;  /* 0x00005200ff157b82 */ /* 0x000e620000000800 */
[----:B------:R3:W0:Y:S01]  /*6150*/  F2I.U32.TRUNC.NTZ R14, R6 ;  /* 0x00000006000e7305 */ /* 0x000622000020f000 */
[-CC-:B--2---:R-:W-:Y:S02]  /*6160*/  SHF.R.U64 R13, R10, R8.reuse, R3.reuse ;  /* 0x000000080a0d7219 */ /* 0x184fe40000001203 */
[----:B------:R-:W-:-:S04]  /*6170*/  SHF.R.U32.HI R0, RZ, R8, R3 ;  /* 0x00000008ff007219 */ /* 0x000fc80000011603 */
[----:B-----5:R-:W2:Y:S01]  /*6180*/  LDC R24, c[0x0][0x648] ;  /* 0x00019200ff187b82 */ /* 0x020ea20000000800 */
[-CC-:B----4-:R-:W-:Y:S02]  /*6190*/  SHF.R.U64 R15, R13, R11.reuse, R0.reuse ;  /* 0x0000000b0d0f7219 */ /* 0x190fe40000001200 */
[----:B------:R-:W-:-:S03]  /*61a0*/  SHF.R.U32.HI R5, RZ, R11, R0 ;  /* 0x0000000bff057219 */ /* 0x000fc60000011600 */
[----:B------:R-:W-:Y:S02]  /*61b0*/  IMAD.MOV.U32 R4, RZ, RZ, R15 ;  /* 0x000000ffff047224 */ /* 0x000fe400078e000f */
[----:B------:R-:W4:Y:S01]  /*61c0*/  LDC R28, c[0x0][0x638] ;  /* 0x00018e00ff1c7b82 */ /* 0x000f220000000800 */
[----:B0-----:R-:W-:-:S07]  /*61d0*/  IMAD R25, R9, R7, R12 ;  /* 0x0000000709197224 */ /* 0x001fce00078e020c */
[----:B------:R-:W0:Y:S08]  /*61e0*/  LDC R29, c[0x0][0x610] ;  /* 0x00018400ff1d7b82 */ /* 0x000e300000000800 */
[----:B------:R-:W0:Y:S01]  /*61f0*/  LDC R30, c[0x0][0x600] ;  /* 0x00018000ff1e7b82 */ /* 0x000e220000000800 */
[----:B-123--:R-:W-:Y:S05]  /*6200*/  @!P0 BRA `(.L_x_157) ;  /* 0x0000000000288947 */ /* 0x00efea0003800000 */
        /* <DEDUP_REMOVED lines=10> */
.L_x_157:
[----:B------:R-:W-:Y:S01]  /*62b0*/  ISETP.NE.AND P0, PT, R2, 0x1, PT ;  /* 0x000000010200780c */ /* 0x000fe20003f05270 */
[----:B------:R-:W-:Y:S01]  /*62c0*/  IMAD.MOV R14, RZ, RZ, -R14 ;  /* 0x000000ffff0e7224 */ /* 0x000fe200078e0a0e */
[----:B------:R-:W-:Y:S02]  /*62d0*/  SHF.R.U64 R0, R4, R24, R5 ;  /* 0x0000001804007219 */ /* 0x000fe40000001205 */
[----:B------:R-:W-:Y:S02]  /*62e0*/  LOP3.LUT R3, R13, R96, RZ, 0xc0, !PT ;  /* 0x000000600d037212 */ /* 0x000fe400078ec0ff */
[----:B------:R-:W-:Y:S01]  /*62f0*/  LOP3.LUT R10, R10, R95, RZ, 0xc0, !PT ;  /* 0x0000005f0a0a7212 */ /* 0x000fe200078ec0ff */
[----:B------:R-:W-:Y:S02]  /*6300*/  IMAD.MOV R4, RZ, RZ, -R0 ;  /* 0x000000ffff047224 */ /* 0x000fe400078e0a00 */
[----:B------:R-:W-:Y:S02]  /*6310*/  IMAD R0, R90, R0, R3 ;  /* 0x000000005a007224 */ /* 0x000fe400078e0203 */
[----:B----4-:R-:W-:-:S02]  /*6320*/  IMAD R3, R4, R28, R15 ;  /* 0x0000001c04037224 */ /* 0x010fc400078e020f */
[----:B------:R-:W-:Y:S02]  /*6330*/  @P0 IMAD R25, R21, R14, R20 ;  /* 0x0000000e15190224 */ /* 0x000fe400078e0214 */
[----:B0-----:R-:W-:Y:S02]  /*6340*/  IMAD R5, R3, R30, R10 ;  /* 0x0000001e03057224 */ /* 0x001fe400078e020a */
[----:B------:R-:W-:Y:S02]  /*6350*/  IMAD R0, R0, R29, R25 ;  /* 0x0000001d00007224 */ /* 0x000fe400078e0219 */
[----:B------:R-:W-:-:S03]  /*6360*/  IMAD.MOV.U32 R4, RZ, RZ, 0x1 ;  /* 0x00000001ff047424 */ /* 0x000fc600078e00ff */
[----:B------:R-:W-:Y:S02]  /*6370*/  SEL R100, R5, R0, !P0 ;  /* 0x0000000005647207 */ /* 0x000fe40004000000 */
[----:B------:R-:W-:Y:S02]  /*6380*/  PRMT R3, R4, 0x7610, R3 ;  /* 0x0000761004037816 */ /* 0x000fe40000000003 */
[----:B------:R-:W-:-:S07]  /*6390*/  SEL R0, R0, R5, !P0 ;  /* 0x0000000500007207 */ /* 0x000fce0004000000 */
.L_x_155:
[----:B------:R-:W-:Y:S01]  /*63a0*/  UIADD3 UR41, UR43, UR41, URZ ;  /* 0x000000292b297290 */ /* 0x000fe2000fffe03f */
[----:B------:R-:W-:Y:S01]  /*63b0*/  LOP3.LUT P0, RZ, R3, 0xff, RZ, 0xc0, !PT ;  /* 0x000000ff03ff7812 */ /* 0x000fe2000780c0ff */
[----:B------:R-:W-:Y:S02]  /*63c0*/  IMAD.MOV.U32 R101, RZ, RZ, R0 ;  /* 0x000000ffff657224 */ /* 0x000fe400078e0000 */
[----:B------:R-:W-:Y:S02]  /*63d0*/  USHF.R.U32.HI UR4, URZ, 0x1, UR41 ;  /* 0x000000013f047899 */ /* 0x000fe40008011629 */
[----:B------:R-:W-:Y:S02]  /*63e0*/  UISETP.GT.U32.AND UP1, UPT, UR41, 0x1, UPT ;  /* 0x000000012900788c */ /* 0x000fe4000bf24070 */
[----:B------:R-:W-:Y:S02]  /*63f0*/  ULOP3.LUT UR4, UR4, 0x1, URZ, 0xc0, !UPT ;  /* 0x0000000104047892 */ /* 0x000fe4000f8ec03f */
[----:B------:R-:W-:-:S02]  /*6400*/  UISETP.LT.U32.AND UP1, UPT, UR43, 0x2, UP1 ;  /* 0x000000022b00788c */ /* 0x000fc40008f21070 */
[----:B------:R-:W-:Y:S02]  /*6410*/  UISETP.NE.U32.AND UP0, UPT, UR4, 0x1, UPT ;  /* 0x000000010400788c */ /* 0x000fe4000bf05070 */
[----:B------:R-:W-:Y:S02]  /*6420*/  USEL UR5, URZ, 0x1, !UP1 ;  /* 0x000000013f057887 */ /* 0x000fe4000c800000 */
[----:B------:R-:W-:Y:S02]  /*6430*/  UISETP.GT.U32.AND UP0, UPT, UR43, 0x1, !UP0 ;  /* 0x000000012b00788c */ /* 0x000fe4000c704070 */
[----:B------:R-:W-:Y:S02]  /*6440*/  ULOP3.LUT UR41, UR41, 0x1, URZ, 0xc0, !UPT ;  /* 0x0000000129297892 */ /* 0x000fe4000f8ec03f */
[----:B------:R-:W-:-:S04]  /*6450*/  USEL UR4, URZ, 0x1, !UP0 ;  /* 0x000000013f047887 */ /* 0x000fc8000c000000 */
[----:B------:R-:W-:Y:S01]  /*6460*/  ULOP3.LUT UR40, UR4, UR40, UR5, 0x96, !UPT ;  /* 0x0000002804287292 */ /* 0x000fe2000f8e9605 */
[----:B------:R-:W-:Y:S11]  /*6470*/  @P0 BRA `(.L_x_158) ;  /* 0xffffffac00400947 */ /* 0x000ff6000383ffff */
[----:B------:R-:W-:Y:S05]  /*6480*/  EXIT ;  /* 0x000000000000794d */ /* 0x000fea0003800000 */
.L_x_3:
        /* <DEDUP_REMOVED lines=26> */
.L_x_160:
[--C-:B------:R-:W-:Y:S01]  /*6630*/  SHF.R.U64 R14, R12, R20, R13.reuse ;  /* 0x000000140c0e7219 */ /* 0x100fe2000000120d */
[----:B------:R-:W0:Y:S01]  /*6640*/  LDC R24, c[0x0][0x618] ;  /* 0x00018600ff187b82 */ /* 0x000e220000000800 */
[----:B------:R-:W-:Y:S01]  /*6650*/  I2FP.F32.U32 R8, R6 ;  /* 0x0000000600087245 */ /* 0x000fe20000201000 */
[----:B------:R-:W-:Y:S01]  /*6660*/  ULDC UR4, c[0x0][0x150] ;  /* 0x0000540000047ab9 */ /* 0x000fe20000000800 */
[----:B------:R-:W-:Y:S02]  /*6670*/  SHF.R.U32.HI R7, RZ, R20, R13 ;  /* 0x00000014ff077219 */ /* 0x000fe4000001160d */
[----:B------:R-:W-:Y:S01]  /*6680*/  IADD3 R11, P0, RZ, -R14, RZ ;  /* 0x8000000eff0b7210 */ /* 0x000fe20007f1e0ff */
[----:B------:R-:W-:Y:S01]  /*6690*/  FMUL R13, R8, UR4 ;  /* 0x00000004080d7c20 */ /* 0x000fe20008400000 */
[----:B------:R-:W-:Y:S01]  /*66a0*/  ULDC UR4, c[0x0][0x154] ;  /* 0x0000550000047ab9 */ /* 0x000fe20000000800 */
[----:B------:R-:W1:Y:S02]  /*66b0*/  LDC.64 R26, c[0x0][0x640] ;  /* 0x00019000ff1a7b82 */ /* 0x000e640000000a00 */
[----:B------:R-:W-:-:S02]  /*66c0*/  IMAD.X R7, RZ, RZ, ~R7, P0 ;  /* 0x000000ffff077224 */ /* 0x000fc400000e0e07 */
[----:B------:R-:W2:Y:S01]  /*66d0*/  F2I.U32.TRUNC.NTZ R13, R13 ;  /* 0x0000000d000d7305 */ /* 0x000ea2000020f000 */
[----:B------:R-:W-:-:S03]  /*66e0*/  IMAD.WIDE.U32 R8, R11, R22, R16 ;  /* 0x000000160b087225 */ /* 0x000fc600078e0010 */
[----:B------:R-:W3:Y:S01]  /*66f0*/  LDC R15, c[0x0][0x144] ;  /* 0x00005100ff0f7b82 */ /* 0x000ee20000000800 */
[----:B------:R-:W-:-:S04]  /*6700*/  IMAD R10, R7, R22, RZ ;  /* 0x00000016070a7224 */ /* 0x000fc800078e02ff */
[----:B------:R-:W-:Y:S02]  /*6710*/  IMAD R7, R11, R23, R10 ;  /* 0x000000170b077224 */ /* 0x000fe400078e020a */
[----:B------:R-:W-:Y:S01]  /*6720*/  IMAD.MOV.U32 R10, RZ, RZ, -0x1 ;  /* 0xffffffffff0a7424 */ /* 0x000fe200078e00ff */
[----:B------:R-:W4:Y:S01]  /*6730*/  LDC R20, c[0x0][0x608] ;  /* 0x00018200ff147b82 */ /* 0x000f220000000800 */
[----:B------:R-:W-:Y:S01]  /*6740*/  IMAD.IADD R7, R9, 0x1, R7 ;  /* 0x0000000109077824 */ /* 0x000fe200078e0207 */
[----:B------:R-:W-:-:S04]  /*6750*/  I2FP.F32.U32 R9, R3 ;  /* 0x0000000300097245 */ /* 0x000fc80000201000 */
[-C--:B0-----:R-:W-:Y:S01]  /*6760*/  SHF.R.U64 R12, R8, R24.reuse, R7 ;  /* 0x00000018080c7219 */ /* 0x081fe20000001207 */
[----:B--2---:R-:W-:Y:S01]  /*6770*/  IMAD.MOV R8, RZ, RZ, -R13 ;  /* 0x000000ffff087224 */ /* 0x004fe200078e0a0d */
[----:B------:R-:W0:Y:S01]  /*6780*/  LDC R11, c[0x0][0x658] ;  /* 0x00019600ff0b7b82 */ /* 0x000e220000000800 */
[----:B-1----:R-:W-:Y:S01]  /*6790*/  ISETP.NE.U32.AND P0, PT, R26, RZ, PT ;  /* 0x000000ff1a00720c */ /* 0x002fe20003f05070 */
[----:B------:R-:W-:Y:S01]  /*67a0*/  FMUL R9, R9, UR4 ;  /* 0x0000000409097c20 */ /* 0x000fe20008400000 */
[----:B------:R-:W-:Y:S02]  /*67b0*/  SHF.R.U32.HI R7, RZ, R24, R7 ;  /* 0x00000018ff077219 */ /* 0x000fe40000011607 */
[----:B------:R-:W-:-:S03]  /*67c0*/  ISETP.NE.AND.EX P0, PT, R27, RZ, PT, P0 ;  /* 0x000000ff1b00720c */ /* 0x000fc60003f05300 */
[----:B------:R-:W1:Y:S01]  /*67d0*/  LDC R22, c[0x0][0x148] ;  /* 0x00005200ff167b82 */ /* 0x000e620000000800 */
[----:B---3--:R-:W-:Y:S02]  /*67e0*/  IMAD R23, R15, R8, R6 ;  /* 0x000000080f177224 */ /* 0x008fe400078e0206 */
[----:B------:R-:W-:-:S05]  /*67f0*/  IMAD.MOV.U32 R8, RZ, RZ, 0x1 ;  /* 0x00000001ff087424 */ /* 0x000fca00078e00ff */
[----:B------:R-:W2:Y:S01]  /*6800*/  LDC R21, c[0x0][0x600] ;  /* 0x00018000ff157b82 */ /* 0x000ea20000000800 */
[-CC-:B----4-:R-:W-:Y:S02]  /*6810*/  SHF.R.U64 R15, R12, R20.reuse, R7.reuse ;  /* 0x000000140c0f7219 */ /* 0x190fe40000001207 */
[----:B------:R-:W-:Y:S02]  /*6820*/  SHF.R.U32.HI R6, RZ, R20, R7 ;  /* 0x00000014ff067219 */ /* 0x000fe40000011607 */
[----:B------:R3:W4:Y:S03]  /*6830*/  F2I.U32.TRUNC.NTZ R20, R9 ;  /* 0x0000000900147305 */ /* 0x000726000020f000 */
[----:B------:R-:W1:Y:S01]  /*6840*/  LDC R25, c[0x0][0x648] ;  /* 0x00019200ff197b82 */ /* 0x000e620000000800 */
[-C--:B0-----:R-:W-:Y:S02]  /*6850*/  SHF.R.U64 R19, R15, R11.reuse, R6 ;  /* 0x0000000b0f137219 */ /* 0x081fe40000001206 */
[----:B------:R-:W-:-:S02]  /*6860*/  SHF.L.U32 R10, R10, R11, RZ ;  /* 0x0000000b0a0a7219 */ /* 0x000fc400000006ff */
[-C--:B------:R-:W-:Y:S01]  /*6870*/  SHF.R.U32.HI R7, RZ, R11.reuse, R6 ;  /* 0x0000000bff077219 */ /* 0x080fe20000011606 */
[----:B------:R-:W-:Y:S01]  /*6880*/  IMAD.MOV.U32 R6, RZ, RZ, R19 ;  /* 0x000000ffff067224 */ /* 0x000fe200078e0013 */
[----:B------:R-:W-:Y:S01]  /*6890*/  SHF.L.U32 R24, R8, R11, RZ ;  /* 0x0000000b08187219 */ /* 0x000fe200000006ff */
[----:B------:R-:W0:Y:S01]  /*68a0*/  LDC R28, c[0x0][0x638] ;  /* 0x00018e00ff1c7b82 */ /* 0x000e220000000800 */
[----:B------:R-:W-:-:S07]  /*68b0*/  LOP3.LUT R30, RZ, R10, RZ, 0x33, !PT ;  /* 0x0000000aff1e7212 */ /* 0x000fce00078e33ff */
[----:B------:R-:W0:Y:S01]  /*68c0*/  LDC R29, c[0x0][0x610] ;  /* 0x00018400ff1d7b82 */ /* 0x000e220000000800 */
[----:B---34-:R-:W-:Y:S05]  /*68d0*/  @!P0 BRA `(.L_x_161) ;  /* 0x0000000000288947 */ /* 0x018fea0003800000 */
[----:B------:R-:W3:Y:S02]  /*68e0*/  LDC R6, c[0x0][0x64c] ;  /* 0x00019300ff067b82 */ /* 0x000ee40000000800 */
[----:B---3--:R-:W-:-:S05]  /*68f0*/  IADD3 R11, P0, R19, R6, RZ ;  /* 0x00000006130b7210 */ /* 0x008fca0007f1e0ff */
        /* <DEDUP_REMOVED lines=8> */
.L_x_161:
[----:B------:R-:W-:Y:S01]  /*6980*/  ISETP.NE.AND P0, PT, R2, 0x1, PT ;  /* 0x000000010200780c */ /* 0x000fe20003f05270 */
[----:B--2---:R-:W-:Y:S01]  /*6990*/  VIADD R9, R21, 0xffffffff ;  /* 0xffffffff15097836 */ /* 0x004fe20000000000 */
[----:B-1----:R-:W-:Y:S01]  /*69a0*/  SHF.R.U64 R7, R6, R25, R7 ;  /* 0x0000001906077219 */ /* 0x002fe20000001207 */
[----:B------:R-:W-:Y:S01]  /*69b0*/  IMAD.MOV R20, RZ, RZ, -R20 ;  /* 0x000000ffff147224 */ /* 0x000fe200078e0a14 */
[----:B------:R-:W-:Y:S02]  /*69c0*/  LOP3.LUT R6, R15, R30, RZ, 0xc0, !PT ;  /* 0x0000001e0f067212 */ /* 0x000fe400078ec0ff */
[----:B------:R-:W-:Y:S01]  /*69d0*/  LOP3.LUT R12, R12, R9, RZ, 0xc0, !PT ;  /* 0x000000090c0c7212 */ /* 0x000fe200078ec0ff */
[----:B------:R-:W-:Y:S02]  /*69e0*/  IMAD.MOV R8, RZ, RZ, -R7 ;  /* 0x000000ffff087224 */ /* 0x000fe400078e0a07 */
[----:B------:R-:W-:Y:S02]  /*69f0*/  IMAD R6, R24, R7, R6 ;  /* 0x0000000718067224 */ /* 0x000fe400078e0206 */
[----:B------:R-:W-:-:S02]  /*6a00*/  IMAD.MOV.U32 R9, RZ, RZ, 0x1 ;  /* 0x00000001ff097424 */ /* 0x000fc400078e00ff */
[----:B------:R-:W-:Y:S02]  /*6a10*/  @P0 IMAD R23, R22, R20, R3 ;  /* 0x0000001416170224 */ /* 0x000fe400078e0203 */
[----:B0-----:R-:W-:Y:S02]  /*6a20*/  IMAD R3, R8, R28, R19 ;  /* 0x0000001c08037224 */ /* 0x001fe400078e0213 */
[----:B------:R-:W-:Y:S02]  /*6a30*/  IMAD R13, R6, R29, R23 ;  /* 0x0000001d060d7224 */ /* 0x000fe400078e0217 */
[----:B------:R-:W-:Y:S02]  /*6a40*/  IMAD R6, R3, R21, R12 ;  /* 0x0000001503067224 */ /* 0x000fe400078e020c */
[----:B------:R-:W-:-:S03]  /*6a50*/  IMAD.MOV.U32 R8, RZ, RZ, R14 ;  /* 0x000000ffff087224 */ /* 0x000fc600078e000e */
[----:B------:R-:W-:Y:S02]  /*6a60*/  SEL R20, R6, R13, !P0 ;  /* 0x0000000d06147207 */ /* 0x000fe40004000000 */
[----:B------:R-:W-:-:S07]  /*6a70*/  SEL R13, R13, R6, !P0 ;  /* 0x000000060d0d7207 */ /* 0x000fce0004000000 */
.L_x_159:
[----:B------:R-:W-:-:S08]  /*6a80*/  NOP ;  /* 0x0000000000007918 */ /* 0x000fd00000000000 */
[----:B------:R-:W0:-:S00]  /*6a90*/  USETMAXREG.DEALLOC.CTAPOOL 0x28 ;  /* 0x00000028000079c8 */ /* 0x000e0000080e0500 */
[----:B0-----:R-:W-:-:S13]  /*6aa0*/  ISETP.NE.AND P0, PT, R0, RZ, PT ;  /* 0x000000ff0000720c */ /* 0x001fda0003f05270 */
[----:B------:R-:W-:Y:S05]  /*6ab0*/  @P0 EXIT ;  /* 0x000000000000094d */ /* 0x000fea0003800000 */
[----:B------:R-:W-:Y:S01]  /*6ac0*/  LOP3.LUT P0, RZ, R9, 0xff, RZ, 0xc0, !PT ;  /* 0x000000ff09ff7812 */ /* 0x000fe2000780c0ff */
[----:B------:R-:W-:Y:S02]  /*6ad0*/  IMAD.MOV.U32 R0, RZ, RZ, 0x1 ;  /* 0x00000001ff007424 */ /* 0x000fe400078e00ff */
[----:B------:R-:W-:-:S10]  /*6ae0*/  IMAD.MOV.U32 R3, RZ, RZ, RZ ;  /* 0x000000ffff037224 */ /* 0x000fd400078e00ff */
[----:B------:R-:W-:Y:S05]  /*6af0*/  @!P0 BRA `(.L_x_162) ;  /* 0x0000000c00348947 */ /* 0x000fea0003800000 */
[----:B------:R-:W0:Y:S01]  /*6b00*/  LDC R0, c[0x0][0x28c] ;  /* 0x0000a300ff007b82 */ /* 0x000e220000000800 */
[----:B------:R-:W-:Y:S01]  /*6b10*/  LOP3.LUT P0, RZ, R4, 0x1f, RZ, 0xc0, !PT ;  /* 0x0000001f04ff7812 */ /* 0x000fe2000780c0ff */
[----:B------:R-:W-:Y:S01]  /*6b20*/  ULDC UR5, c[0x0][0x658] ;  /* 0x0001960000057ab9 */ /* 0x000fe20000000800 */
[----:B------:R-:W-:Y:S01]  /*6b30*/  UMOV UR6, 0xffffffff ;  /* 0xffffffff00067882 */ /* 0x000fe20000000000 */
[----:B------:R-:W-:Y:S01]  /*6b40*/  BSSY B0, `(.L_x_162) ;  /* 0x00000c8000007945 */ /* 0x000fe20003800000 */
[----:B------:R-:W-:Y:S01]  /*6b50*/  USHF.L.U32 UR6, UR6, UR5, URZ ;  /* 0x0000000506067299 */ /* 0x000fe2000800063f */
[C---:B------:R-:W-:Y:S01]  /*6b60*/  ISETP.NE.AND P2, PT, R5.reuse, RZ, PT ;  /* 0x000000ff0500720c */ /* 0x040fe20003f45270 */
[----:B------:R-:W-:Y:S01]  /*6b70*/  IMAD.MOV.U32 R11, RZ, RZ, 0x1 ;  /* 0x00000001ff0b7424 */ /* 0x000fe200078e00ff */
[----:B------:R-:W-:Y:S01]  /*6b80*/  ISETP.NE.OR P0, PT, R5, RZ, !P0 ;  /* 0x000000ff0500720c */ /* 0x000fe20004705670 */
[----:B------:R-:W-:Y:S01]  /*6b90*/  ULDC UR4, c[0x0][0x600] ;  /* 0x0001800000047ab9 */ /* 0x000fe20000000800 */
[----:B------:R-:W-:Y:S01]  /*6ba0*/  LOP3.LUT R19, R18, 0x2, RZ, 0xfc, !PT ;  /* 0x0000000212137812 */ /* 0x000fe200078efcff */
[----:B------:R-:W-:Y:S01]  /*6bb0*/  UMOV UR7, 0x1 ;  /* 0x0000000100077882 */ /* 0x000fe20000000000 */
[----:B------:R-:W-:-:S02]  /*6bc0*/  UIADD3 UR13, UR4, -0x1, URZ ;  /* 0xffffffff040d7890 */ /* 0x000fc4000fffe03f */
[----:B------:R-:W-:Y:S02]  /*6bd0*/  USHF.L.U32 UR15, UR7, UR5, URZ ;  /* 0x00000005070f7299 */ /* 0x000fe4000800063f */
[----:B------:R-:W-:Y:S01]  /*6be0*/  ULOP3.LUT UR14, URZ, UR6, URZ, 0x33, !UPT ;  /* 0x000000063f0e7292 */ /* 0x000fe2000f8e333f */
[----:B------:R-:W-:Y:S01]  /*6bf0*/  ULDC.64 UR22, c[0x0][0x198] ;  /* 0x0000660000167ab9 */ /* 0x000fe20000000a00 */
[----:B0-----:R-:W-:-:S05]  /*6c00*/  VIADD R0, R0, 0x3f ;  /* 0x0000003f00007836 */ /* 0x001fca0000000000 */
[----:B------:R-:W-:-:S04]  /*6c10*/  SHF.R.S32.HI R3, RZ, 0x1f, R0 ;  /* 0x0000001fff037819 */ /* 0x000fc80000011400 */
[----:B------:R-:W-:Y:S01]  /*6c20*/  LEA.HI R3, R3, R0, RZ, 0x6 ;  /* 0x0000000003037211 */ /* 0x000fe200078f30ff */
[----:B------:R-:W-:-:S03]  /*6c30*/  IMAD.MOV.U32 R0, RZ, RZ, 0x1 ;  /* 0x00000001ff007424 */ /* 0x000fc600078e00ff */
[----:B------:R-:W-:Y:S01]  /*6c40*/  SHF.R.S32.HI R12, RZ, 0x6, R3 ;  /* 0x00000006ff0c7819 */ /* 0x000fe20000011403 */
[----:B------:R-:W-:-:S04]  /*6c50*/  IMAD.MOV.U32 R3, RZ, RZ, RZ ;  /* 0x000000ffff037224 */ /* 0x000fc800078e00ff */
[----:B------:R-:W-:-:S07]  /*6c60*/  VIADD R10, R12, 0x1 ;  /* 0x000000010c0a7836 */ /* 0x000fce0000000000 */
.L_x_174:
[----:B------:R-:W-:-:S03]  /*6c70*/  UMOV UR4, 0xffffffff ;  /* 0xffffffff00047882 */ /* 0x000fc60000000000 */
[----:B------:R-:W-:Y:S05]  /*6c80*/  BRA.DIV UR4, `(.L_x_163) ;  /* 0x0000000e04747947 */ /* 0x000fea000b800000 */
[----:B------:R-:W-:-:S13]  /*6c90*/  ELECT P6, URZ, PT ;  /* 0x00000000003f782f */ /* 0x000fda00038c0000 */
.L_x_183:
[----:B------:R-:W-:Y:S04]  /*6ca0*/  BSSY B1, `(.L_x_164) ;  /* 0x000003e000017945 */ /* 0x000fe80003800000 */
[----:B------:R-:W-:Y:S05]  /*6cb0*/  @!P6 BRA `(.L_x_165) ;  /* 0x0000000000f0e947 */ /* 0x000fea0003800000 */
[----:B------:R-:W0:Y:S02]  /*6cc0*/  LDC R4, c[0x0][0x28c] ;  /* 0x0000a300ff047b82 */ /* 0x000e240000000800 */
[----:B0-----:R-:W-:-:S13]  /*6cd0*/  ISETP.GE.AND P1, PT, R4, 0x1, PT ;  /* 0x000000010400780c */ /* 0x001fda0003f26270 */
[----:B------:R-:W-:Y:S05]  /*6ce0*/  @!P1 BRA `(.L_x_165) ;  /* 0x0000000000e49947 */ /* 0x000fea0003800000 */
[----:B------:R-:W-:Y:S02]  /*6cf0*/  IMAD.SHL.U32 R13, R13, 0x80, RZ ;  /* 0x000000800d0d7824 */ /* 0x000fe400078e00ff */
[----:B------:R-:W-:Y:S02]  /*6d00*/  IMAD.SHL.U32 R20, R20, 0x80, RZ ;  /* 0x0000008014147824 */ /* 0x000fe400078e00ff */
[----:B------:R-:W-:Y:S02]  /*6d10*/  IMAD.MOV.U32 R21, RZ, RZ, RZ ;  /* 0x000000ffff157224 */ /* 0x000fe400078e00ff */
[----:B------:R-:W-:Y:S02]  /*6d20*/  IMAD.MOV.U32 R4, RZ, RZ, R10 ;  /* 0x000000ffff047224 */ /* 0x000fe400078e000a */
[----:B------:R-:W-:Y:S02]  /*6d30*/  IMAD.MOV.U32 R5, RZ, RZ, R0 ;  /* 0x000000ffff057224 */ /* 0x000fe400078e0000 */
[----:B------:R-:W-:-:S02]  /*6d40*/  IMAD.MOV.U32 R6, RZ, RZ, R3 ;  /* 0x000000ffff067224 */ /* 0x000fc400078e0003 */
[----:B------:R-:W-:-:S07]  /*6d50*/  VIADD R22, R13, 0x40 ;  /* 0x000000400d167836 */ /* 0x000fce0000000000 */
.L_x_169:
[----:B------:R-:W0:Y:S01]  /*6d60*/  S2R R14, SR_CgaCtaId ;  /* 0x00000000000e7919 */ /* 0x000e220000008800 */
[----:B------:R-:W-:Y:S01]  /*6d70*/  MOV R7, 0x400 ;  /* 0x0000040000077802 */ /* 0x000fe20000000f00 */
[----:B------:R-:W1:Y:S03]  /*6d80*/  @!P2 LDC R9, c[0x0][0x500] ;  /* 0x00014000ff09ab82 */ /* 0x000e660000000800 */
[----:B0-----:R-:W-:Y:S02]  /*6d90*/  LEA R15, R14, R7, 0x18 ;  /* 0x000000070e0f7211 */ /* 0x001fe400078ec0ff */
[----:B------:R-:W-:-:S03]  /*6da0*/  SHF.L.U32 R7, R5, 0x1f, RZ ;  /* 0x0000001f05077819 */ /* 0x000fc600000006ff */
[----:B------:R-:W-:-:S04]  /*6db0*/  IMAD R14, R6, 0x8, R15 ;  /* 0x00000008060e7824 */ /* 0x000fc800078e020f */
[----:B------:R-:W0:Y:S02]  /*6dc0*/  SYNCS.PHASECHK.TRANS64.TRYWAIT P1, [R14+URZ+0x10], R7 ;  /* 0x000010070e0075a7 */ /* 0x000e24000802017f */
[----:B01----:R-:W-:Y:S05]  /*6dd0*/  @!P1 BRA `(.L_x_166) ;  /* 0x0000000c00409947 */ /* 0x003fea0003800000 */
.L_x_184:
[----:B0-----:R-:W-:Y:S01]  /*6de0*/  PRMT R7, R19, 0x9910, RZ ;  /* 0x0000991013077816 */ /* 0x001fe200000000ff */
[----:B------:R0:W-:Y:S03]  /*6df0*/  @!P2 SYNCS.ARRIVE.TRANS64 RZ, [R14+URZ], R9 ;  /* 0x000000090effa9a7 */ /* 0x0001e6000800003f */
[----:B------:R-:W-:-:S13]  /*6e00*/  ISETP.NE.AND P1, PT, R7, 0x2, PT ;  /* 0x000000020700780c */ /* 0x000fda0003f25270 */
[----:B0-----:R-:W-:Y:S05]  /*6e10*/  @P1 BRA `(.L_x_167) ;  /* 0x0000000000041947 */ /* 0x001fea0003800000 */
[----:B------:R-:W-:Y:S01]  /*6e20*/  BPT.TRAP 0x1 ;  /* 0x000000040000795c */ /* 0x000fe20000300000 */
.L_x_167:
[----:B------:R-:W-:Y:S05]  /*6e30*/  @P0 BRA `(.L_x_168) ;  /* 0x0000000000040947 */ /* 0x000fea0003800000 */
[----:B------:R-:W-:Y:S01]  /*6e40*/  BPT.TRAP 0x1 ;  /* 0x000000040000795c */ /* 0x000fe20000300000 */
.L_x_168:
[----:B------:R-:W-:Y:S01]  /*6e50*/  IMAD R15, R6, 0x4000, R15 ;  /* 0x00004000060f7824 */ /* 0x000fe200078e020f */
[----:B------:R-:W-:Y:S01]  /*6e60*/  R2UR UR25, R14 ;  /* 0x000000000e1972ca */ /* 0x000fe200000e0000 */
[----:B------:R-:W-:Y:S01]  /*6e70*/  VIADD R4, R4, 0xffffffff ;  /* 0xffffffff04047836 */ /* 0x000fe20000000000 */
[----:B------:R-:W-:Y:S01]  /*6e80*/  R2UR UR27, R21 ;  /* 0x00000000151b72ca */ /* 0x000fe200000e0000 */
[----:B------:R-:W-:Y:S01]  /*6e90*/  UIADD3 UR4, UP0, UR22, 0xf0, URZ ;  /* 0x000000f016047890 */ /* 0x000fe2000ff1e03f */
[----:B------:R-:W-:Y:S01]  /*6ea0*/  R2UR UR8, R15 ;  /* 0x000000000f0872ca */ /* 0x000fe200000e0000 */
[----:B------:R-:W-:Y:S01]  /*6eb0*/  UIADD3 UR30, UP1, UR22, 0x1f0, URZ ;  /* 0x000001f0161e7890 */ /* 0x000fe2000ff3e03f */
[----:B------:R-:W-:Y:S01]  /*6ec0*/  R2UR UR28, R8 ;  /* 0x00000000081c72ca */ /* 0x000fe200000e0000 */
[----:B------:R-:W-:Y:S01]  /*6ed0*/  UIADD3.X UR5, URZ, UR23, URZ, UP0, !UPT ;  /* 0x000000173f057290 */ /* 0x000fe200087fe43f */
[----:B------:R-:W-:Y:S01]  /*6ee0*/  R2UR UR26, R13 ;  /* 0x000000000d1a72ca */ /* 0x000fe200000e0000 */
[----:B------:R-:W-:Y:S01]  /*6ef0*/  VIADD R6, R6, 0x1 ;  /* 0x0000000106067836 */ /* 0x000fe20000000000 */
[----:B------:R-:W-:Y:S01]  /*6f00*/  R2UR UR18, R22 ;  /* 0x00000000161272ca */ /* 0x000fe200000e0000 */
[----:B------:R-:W-:Y:S01]  /*6f10*/  UIADD3.X UR31, URZ, UR23, URZ, UP1, !UPT ;  /* 0x000000173f1f7290 */ /* 0x000fe20008ffe43f */
[----:B------:R-:W-:Y:S01]  /*6f20*/  R2UR UR11, R20 ;  /* 0x00000000140b72ca */ /* 0x000fe200000e0000 */
[----:B------:R-:W-:Y:S01]  /*6f30*/  UMOV UR6, 0x0 ;  /* 0x0000000000067882 */ /* 0x000fe20000000000 */
[----:B------:R-:W-:Y:S01]  /*6f40*/  ISETP.GT.AND P3, PT, R4, 0x1, PT ;  /* 0x000000010400780c */ /* 0x000fe20003f64270 */
[----:B------:R-:W-:Y:S01]  /*6f50*/  UMOV UR7, 0x10000000 ;  /* 0x1000000000077882 */ /* 0x000fe20000000000 */
[C---:B------:R-:W-:Y:S01]  /*6f60*/  ISETP.NE.AND P1, PT, R6.reuse, 0x2, PT ;  /* 0x000000020600780c */ /* 0x040fe20003f25270 */
[----:B------:R-:W-:Y:S01]  /*6f70*/  UIADD3 UR24, UR8, 0x100, URZ ;  /* 0x0000010008187890 */ /* 0x000fe2000fffe03f */
[----:B------:R-:W-:Y:S01]  /*6f80*/  VIADD R21, R21, 0x40 ;  /* 0x0000004015157836 */ /* 0x000fe20000000000 */
[----:B------:R-:W-:Y:S01]  /*6f90*/  UIADD3 UR16, UR8, 0x2100, URZ ;  /* 0x0000210008107890 */ /* 0x000fe2000fffe03f */
[----:B------:R-:W-:Y:S01]  /*6fa0*/  SEL R14, RZ, 0x1, P1 ;  /* 0x00000001ff0e7807 */ /* 0x000fe20000800000 */
[----:B------:R-:W-:Y:S01]  /*6fb0*/  UIADD3 UR8, UR8, 0x8100, URZ ;  /* 0x0000810008087890 */ /* 0x000fe2000fffe03f */
[----:B------:R-:W-:Y:S01]  /*6fc0*/  SEL R6, R6, RZ, P1 ;  /* 0x000000ff06067207 */ /* 0x000fe20000800000 */
[----:B------:R-:W-:Y:S01]  /*6fd0*/  UMOV UR17, UR25 ;  /* 0x0000001900117c82 */ /* 0x000fe20008000000 */
[----:B------:R-:W-:Y:S01]  /*6fe0*/  UMOV UR19, UR27 ;  /* 0x0000001b00137c82 */ /* 0x000fe20008000000 */
[----:B------:R-:W-:Y:S01]  /*6ff0*/  UMOV UR20, UR28 ;  /* 0x0000001c00147c82 */ /* 0x000fe20008000000 */
[----:B------:R0:W-:Y:S01]  /*7000*/  UTMALDG.3D [UR24], [UR4], desc[UR6] ;  /* 0x00000618040075b4 */ /* 0x0001e20008011000 */
[----:B------:R-:W-:Y:S01]  /*7010*/  UMOV UR9, UR25 ;  /* 0x0000001900097c82 */ /* 0x000fe20008000000 */
[----:B------:R-:W-:Y:S01]  /*7020*/  UMOV UR10, UR27 ;  /* 0x0000001b000a7c82 */ /* 0x000fe20008000000 */
[----:B------:R-:W-:Y:S01]  /*7030*/  UMOV UR12, UR28 ;  /* 0x0000001c000c7c82 */ /* 0x000fe20008000000 */
[----:B------:R-:W-:Y:S01]  /*7040*/  LOP3.LUT R5, R5, R14, RZ, 0x3c, !PT ;  /* 0x0000000e05057212 */ /* 0x000fe200078e3cff */
[----:B------:R0:W-:Y:S01]  /*7050*/  UTMALDG.3D [UR16], [UR4], desc[UR6] ;  /* 0x00000610040075b4 */ /* 0x0001e20008011000 */
[----:B------:R0:W-:Y:S02]  /*7060*/  UTMALDG.3D [UR8], [UR30], desc[UR6] ;  /* 0x000006081e0075b4 */ /* 0x0001e40008011000 */
[----:B0-----:R-:W-:Y:S05]  /*7070*/  @P3 BRA `(.L_x_169) ;  /* 0xfffffffc00383947 */ /* 0x001fea000383ffff */
.L_x_165:
[----:B------:R-:W-:Y:S05]  /*7080*/  BSYNC B1 ;  /* 0x0000000000017941 */ /* 0x000fea0003800000 */
.L_x_164:
[----:B------:R-:W-:Y:S01]  /*7090*/  LOP3.LUT P3, RZ, R11, 0xff, RZ, 0xc0, !PT ;  /* 0x000000ff0bff7812 */ /* 0x000fe2000786c0ff */
[----:B------:R-:W-:Y:S01]  /*70a0*/  IMAD.IADD R3, R12, 0x1, R3 ;  /* 0x000000010c037824 */ /* 0x000fe200078e0203 */
[----:B------:R-:W-:Y:S01]  /*70b0*/  IADD3 R16, P4, R16, UR36, RZ ;  /* 0x0000002410107c10 */ /* 0x000fe2000ff9e0ff */
[----:B------:R-:W-:Y:S01]  /*70c0*/  ULDC.64 UR4, c[0x0][0x650] ;  /* 0x0001940000047ab9 */ /* 0x000fe20000000a00 */
[----:B------:R-:W-:Y:S01]  /*70d0*/  BSSY B1, `(.L_x_170) ;  /* 0x000006c000017945 */ /* 0x000fe20003800000 */
[----:B------:R-:W-:Y:S01]  /*70e0*/  IMAD.MOV.U32 R13, RZ, RZ, -0x1 ;  /* 0xffffffffff0d7424 */ /* 0x000fe200078e00ff */
[----:B------:R-:W-:Y:S01]  /*70f0*/  ISETP.GT.U32.AND P1, PT, R3, 0x1, PT ;  /* 0x000000010300780c */ /* 0x000fe20003f24070 */
[----:B------:R-:W-:Y:S01]  /*7100*/  IMAD.MOV.U32 R20, RZ, RZ, -0x1 ;  /* 0xffffffffff147424 */ /* 0x000fe200078e00ff */
[----:B------:R-:W-:Y:S01]  /*7110*/  SHF.R.U32.HI R4, RZ, 0x1, R3 ;  /* 0x00000001ff047819 */ /* 0x000fe20000011603 */
[----:B------:R-:W-:Y:S01]  /*7120*/  IMAD.MOV.U32 R8, RZ, RZ, -0x1 ;  /* 0xffffffffff087424 */ /* 0x000fe200078e00ff */
[----:B------:R-:W-:-:S02]  /*7130*/  ISETP.LT.U32.AND P1, PT, R12, 0x2, P1 ;  /* 0x000000020c00780c */ /* 0x000fc40000f21070 */
[----:B------:R-:W-:Y:S01]  /*7140*/  IADD3.X R17, R17, UR42, RZ, P4, !PT ;  /* 0x0000002a11117c10 */ /* 0x000fe2000a7fe4ff */
[----:B------:R-:W0:Y:S01]  /*7150*/  @P3 S2R R6, SR_CgaCtaId ;  /* 0x0000000000063919 */ /* 0x000e220000008800 */
[----:B------:R-:W-:Y:S02]  /*7160*/  @P3 MOV R5, 0x400 ;  /* 0x0000040000053802 */ /* 0x000fe40000000f00 */
[----:B------:R-:W-:Y:S02]  /*7170*/  ISETP.GE.U32.AND P4, PT, R16, UR4, PT ;  /* 0x0000000410007c0c */ /* 0x000fe4000bf86070 */
[----:B------:R-:W-:Y:S02]  /*7180*/  LOP3.LUT R4, R4, 0x1, RZ, 0xc0, !PT ;  /* 0x0000000104047812 */ /* 0x000fe400078ec0ff */
[----:B------:R-:W-:Y:S02]  /*7190*/  LOP3.LUT R3, R3, 0x1, RZ, 0xc0, !PT ;  /* 0x0000000103037812 */ /* 0x000fe400078ec0ff */
[----:B------:R-:W-:-:S02]  /*71a0*/  PRMT R11, RZ, 0x7610, R11 ;  /* 0x00007610ff0b7816 */ /* 0x000fc4000000000b */
[----:B0-----:R-:W-:-:S04]  /*71b0*/  @P3 LEA R5, R6, R5, 0x18 ;  /* 0x0000000506053211 */ /* 0x001fc800078ec0ff */
[----:B------:R0:W-:Y:S01]  /*71c0*/  @P3 SYNCS.ARRIVE.TRANS64.A1T0 RZ, [R5+URZ+0x38], RZ ;  /* 0x000038ff05ff39a7 */ /* 0x0001e2000810003f */
[----:B------:R-:W-:-:S04]  /*71d0*/  ISETP.NE.U32.AND P3, PT, R4, 0x1, PT ;  /* 0x000000010400780c */ /* 0x000fc80003f65070 */
[----:B------:R-:W-:Y:S02]  /*71e0*/  ISETP.GT.U32.AND P3, PT, R12, 0x1, !P3 ;  /* 0x000000010c00780c */ /* 0x000fe40005f64070 */
[----:B0-----:R-:W-:Y:S02]  /*71f0*/  SEL R5, RZ, 0x1, !P1 ;  /* 0x00000001ff057807 */ /* 0x001fe40004800000 */
[----:B------:R-:W-:Y:S02]  /*7200*/  ISETP.GE.U32.AND.EX P1, PT, R17, UR5, PT, P4 ;  /* 0x0000000511007c0c */ /* 0x000fe4000bf26140 */
[----:B------:R-:W-:-:S04]  /*7210*/  SEL R4, RZ, 0x1, !P3 ;  /* 0x00000001ff047807 */ /* 0x000fc80005800000 */
[----:B------:R-:W-:Y:S02]  /*7220*/  LOP3.LUT R0, R4, R0, R5, 0x96, !PT ;  /* 0x0000000004007212 */ /* 0x000fe400078e9605 */
[----:B------:R-:W-:-:S05]  /*7230*/  PRMT R4, RZ, 0x7610, R4 ;  /* 0x00007610ff047816 */ /* 0x000fca0000000004 */
[----:B------:R-:W-:Y:S05]  /*7240*/  @P1 BRA `(.L_x_171) ;  /* 0x0000000400501947 */ /* 0x000fea0003800000 */
[----:B------:R-:W-:Y:S01]  /*7250*/  ULDC.64 UR4, c[0x0][0x628] ;  /* 0x00018a0000047ab9 */ /* 0x000fe20000000a00 */
[----:B------:R-:W0:Y:S01]  /*7260*/  S2R R14, SR_CTAID.X ;  /* 0x00000000000e7919 */ /* 0x000e220000002500 */
[----:B------:R-:W-:Y:S01]  /*7270*/  ISETP.NE.U32.AND P1, PT, RZ, UR4, PT ;  /* 0x00000004ff007c0c */ /* 0x000fe2000bf25070 */
[----:B------:R-:W-:Y:S01]  /*7280*/  ULDC UR7, c[0x0][0x630] ;  /* 0x00018c0000077ab9 */ /* 0x000fe20000000800 */
[----:B------:R-:W-:Y:S01]  /*7290*/  IMAD.MOV.U32 R4, RZ, RZ, R16 ;  /* 0x000000ffff047224 */ /* 0x000fe200078e0010 */
[----:B------:R-:W1:Y:S01]  /*72a0*/  S2R R13, SR_CTAID.Y ;  /* 0x00000000000d7919 */ /* 0x000e620000002600 */
[----:B------:R-:W-:Y:S01]  /*72b0*/  ISETP.NE.AND.EX P1, PT, RZ, UR5, PT, P1 ;  /* 0x00000005ff007c0c */ /* 0x000fe2000bf25310 */
[----:B------:R-:W-:-:S12]  /*72c0*/  IMAD.MOV.U32 R5, RZ, RZ, R17 ;  /* 0x000000ffff057224 */ /* 0x000fd800078e0011 */
[----:B------:R-:W-:Y:S05]  /*72d0*/  @!P1 BRA `(.L_x_172) ;  /* 0x0000000000289947 */ /* 0x000fea0003800000 */
[----:B------:R-:W-:Y:S02]  /*72e0*/  ULDC UR6, c[0x0][0x634] ;  /* 0x00018d0000067ab9 */ /* 0x000fe40000000800 */
[----:B------:R-:W-:-:S05]  /*72f0*/  IADD3 R9, P1, R16, UR6, RZ ;  /* 0x0000000610097c10 */ /* 0x000fca000ff3e0ff */
[----:B------:R-:W-:-:S04]  /*7300*/  IMAD.X R15, RZ, RZ, R17, P1 ;  /* 0x000000ffff0f7224 */ /* 0x000fc800008e0611 */
[----:B------:R-:W-:-:S04]  /*7310*/  IMAD.WIDE.U32 R6, R15, UR4, RZ ;  /* 0x000000040f067c25 */ /* 0x000fc8000f8e00ff */
[----:B------:R-:W-:-:S04]  /*7320*/  IMAD.WIDE.U32 R6, P1, R9, UR5, R6 ;  /* 0x0000000509067c25 */ /* 0x000fc8000f820006 */
[----:B------:R-:W-:-:S04]  /*7330*/  IMAD.WIDE.U32 R8, R9, UR4, RZ ;  /* 0x0000000409087c25 */ /* 0x000fc8000f8e00ff */
[----:B------:R-:W-:Y:S01]  /*7340*/  IMAD.X R5, RZ, RZ, RZ, P1 ;  /* 0x000000ffff057224 */ /* 0x000fe200008e06ff */
[----:B------:R-:W-:Y:S01]  /*7350*/  IADD3 RZ, P1, R9, R6, RZ ;  /* 0x0000000609ff7210 */ /* 0x000fe20007f3e0ff */
[----:B------:R-:W-:-:S04]  /*7360*/  IMAD.MOV.U32 R4, RZ, RZ, R7 ;  /* 0x000000ffff047224 */ /* 0x000fc800078e0007 */
[----:B------:R-:W-:-:S08]  /*7370*/  IMAD.WIDE.U32.X R4, R15, UR5, R4, P1 ;  /* 0x000000050f047c25 */ /* 0x000fd000088e0404 */
.L_x_172:
[--C-:B------:R-:W-:Y:S01]  /*7380*/  SHF.R.U64 R8, R4, UR7, R5.reuse ;  /* 0x0000000704087c19 */ /* 0x100fe20008001205 */
[----:B------:R-:W-:Y:S01]  /*7390*/  ULDC.64 UR4, c[0x0][0x620] ;  /* 0x0001880000047ab9 */ /* 0x000fe20000000a00 */
[----:B------:R-:W-:Y:S01]  /*73a0*/  SHF.R.U32.HI R4, RZ, UR7, R5 ;  /* 0x00000007ff047c19 */ /* 0x000fe20008011605 */
[----:B------:R-:W2:Y:S01]  /*73b0*/  LDC R25, c[0x0][0x144] ;  /* 0x00005100ff197b82 */ /* 0x000ea20000000800 */
[----:B------:R-:W-:Y:S01]  /*73c0*/  IADD3 R7, P1, RZ, -R8, RZ ;  /* 0x80000008ff077210 */ /* 0x000fe20007f3e0ff */
[----:B------:R-:W-:Y:S01]  /*73d0*/  ULDC.64 UR8, c[0x0][0x640] ;  /* 0x0001900000087ab9 */ /* 0x000fe20000000a00 */
[----:B0-----:R-:W-:Y:S01]  /*73e0*/  I2FP.F32.U32 R9, R14 ;  /* 0x0000000e00097245 */ /* 0x001fe20000201000 */
[----:B------:R-:W-:Y:S02]  /*73f0*/  ULDC UR6, c[0x0][0x608] ;  /* 0x0001820000067ab9 */ /* 0x000fe40000000800 */
[----:B------:R-:W-:Y:S01]  /*7400*/  IMAD.X R4, RZ, RZ, ~R4, P1 ;  /* 0x000000ffff047224 */ /* 0x000fe200008e0e04 */
[----:B------:R-:W-:Y:S01]  /*7410*/  ISETP.NE.U32.AND P1, PT, RZ, UR8, PT ;  /* 0x00000008ff007c0c */ /* 0x000fe2000bf25070 */
[----:B------:R-:W0:Y:S02]  /*7420*/  LDC R20, c[0x0][0x148] ;  /* 0x00005200ff147b82 */ /* 0x000e240000000800 */
[----:B------:R-:W-:Y:S01]  /*7430*/  IMAD R6, R4, UR4, RZ ;  /* 0x0000000404067c24 */ /* 0x000fe2000f8e02ff */
[----:B------:R-:W-:Y:S01]  /*7440*/  ISETP.NE.AND.EX P1, PT, RZ, UR9, PT, P1 ;  /* 0x00000009ff007c0c */ /* 0x000fe2000bf25310 */
[----:B------:R-:W-:Y:S01]  /*7450*/  IMAD.WIDE.U32 R4, R7, UR4, R16 ;  /* 0x0000000407047c25 */ /* 0x000fe2000f8e0010 */
[----:B------:R-:W-:-:S03]  /*7460*/  ULDC UR4, c[0x0][0x150] ;  /* 0x0000540000047ab9 */ /* 0x000fc60000000800 */
[----:B------:R-:W-:Y:S02]  /*7470*/  IMAD R7, R7, UR5, R6 ;  /* 0x0000000507077c24 */ /* 0x000fe4000f8e0206 */
[----:B------:R-:W-:Y:S01]  /*7480*/  FMUL R6, R9, UR4 ;  /* 0x0000000409067c20 */ /* 0x000fe20008400000 */
[----:B------:R-:W-:Y:S01]  /*7490*/  ULDC UR4, c[0x0][0x618] ;  /* 0x0001860000047ab9 */ /* 0x000fe20000000800 */
[----:B------:R-:W-:Y:S01]  /*74a0*/  ULDC UR5, c[0x0][0x154] ;  /* 0x0000550000057ab9 */ /* 0x000fe20000000800 */
[----:B------:R-:W-:-:S03]  /*74b0*/  IMAD.IADD R5, R5, 0x1, R7 ;  /* 0x0000000105057824 */ /* 0x000fc600078e0207 */
[----:B------:R-:W3:Y:S02]  /*74c0*/  F2I.U32.TRUNC.NTZ R6, R6 ;  /* 0x0000000600067305 */ /* 0x000ee4000020f000 */
[----:B------:R-:W-:Y:S02]  /*74d0*/  SHF.R.U64 R9, R4, UR4, R5 ;  /* 0x0000000404097c19 */ /* 0x000fe40008001205 */
[----:B-1----:R-:W-:-:S05]  /*74e0*/  I2FP.F32.U32 R4, R13 ;  /* 0x0000000d00047245 */ /* 0x002fca0000201000 */
[----:B------:R-:W-:Y:S01]  /*74f0*/  FMUL R22, R4, UR5 ;  /* 0x0000000504167c20 */ /* 0x000fe20008400000 */
[----:B------:R-:W-:Y:S01]  /*7500*/  SHF.R.U32.HI R4, RZ, UR4, R5 ;  /* 0x00000004ff047c19 */ /* 0x000fe20008011605 */
[----:B------:R-:W-:-:S03]  /*7510*/  ULDC UR4, c[0x0][0x658] ;  /* 0x0001960000047ab9 */ /* 0x000fc60000000800 */
[--C-:B------:R-:W-:Y:S01]  /*7520*/  SHF.R.U64 R21, R9, UR6, R4.reuse ;  /* 0x0000000609157c19 */ /* 0x100fe20008001204 */
[----:B------:R-:W1:Y:S01]  /*7530*/  F2I.U32.TRUNC.NTZ R22, R22 ;  /* 0x0000001600167305 */ /* 0x000e62000020f000 */
[----:B------:R-:W-:Y:S01]  /*7540*/  SHF.R.U32.HI R4, RZ, UR6, R4 ;  /* 0x00000006ff047c19 */ /* 0x000fe20008011604 */
[----:B---3--:R-:W-:-:S03]  /*7550*/  IMAD.MOV R6, RZ, RZ, -R6 ;  /* 0x000000ffff067224 */ /* 0x008fc600078e0a06 */
[----:B------:R-:W-:Y:S01]  /*7560*/  SHF.R.U64 R15, R21, UR4, R4 ;  /* 0x00000004150f7c19 */ /* 0x000fe20008001204 */
[----:B--2---:R-:W-:Y:S01]  /*7570*/  IMAD R14, R25, R6, R14 ;  /* 0x00000006190e7224 */ /* 0x004fe200078e020e */
[----:B------:R-:W-:-:S03]  /*7580*/  SHF.R.U32.HI R23, RZ, UR4, R4 ;  /* 0x00000004ff177c19 */ /* 0x000fc60008011604 */
[----:B------:R-:W-:Y:S02]  /*7590*/  IMAD.MOV.U32 R4, RZ, RZ, R15 ;  /* 0x000000ffff047224 */ /* 0x000fe400078e000f */
[----:B------:R-:W-:Y:S01]  /*75a0*/  IMAD.MOV.U32 R5, RZ, RZ, R23 ;  /* 0x000000ffff057224 */ /* 0x000fe200078e0017 */
[----:B-1----:R-:W-:Y:S06]  /*75b0*/  @!P1 BRA `(.L_x_173) ;  /* 0x0000000000289947 */ /* 0x002fec0003800000 */
[----:B------:R-:W-:Y:S02]  /*75c0*/  ULDC UR4, c[0x0][0x64c] ;  /* 0x0001930000047ab9 */ /* 0x000fe40000000800 */
[----:B------:R-:W-:-:S05]  /*75d0*/  IADD3 R5, P1, R15, UR4, RZ ;  /* 0x000000040f057c10 */ /* 0x000fca000ff3e0ff */
[----:B------:R-:W-:-:S04]  /*75e0*/  IMAD.X R23, RZ, RZ, R23, P1 ;  /* 0x000000ffff177224 */ /* 0x000fc800008e0617 */
[----:B------:R-:W-:-:S04]  /*75f0*/  IMAD.WIDE.U32 R6, R23, UR8, RZ ;  /* 0x0000000817067c25 */ /* 0x000fc8000f8e00ff */
[----:B------:R-:W-:-:S04]  /*7600*/  IMAD.WIDE.U32 R6, P1, R5, UR9, R6 ;  /* 0x0000000905067c25 */ /* 0x000fc8000f820006 */
[----:B------:R-:W-:-:S04]  /*7610*/  IMAD.WIDE.U32 R4, R5, UR8, RZ ;  /* 0x0000000805047c25 */ /* 0x000fc8000f8e00ff */
[----:B------:R-:W-:Y:S01]  /*7620*/  IMAD.MOV.U32 R4, RZ, RZ, R7 ;  /* 0x000000ffff047224 */ /* 0x000fe200078e0007 */
[----:B------:R-:W-:Y:S01]  /*7630*/  IADD3 RZ, P3, R5, R6, RZ ;  /* 0x0000000605ff7210 */ /* 0x000fe20007f7e0ff */
[----:B------:R-:W-:-:S04]  /*7640*/  IMAD.X R5, RZ, RZ, RZ, P1 ;  /* 0x000000ffff057224 */ /* 0x000fc800008e06ff */
[----:B------:R-:W-:-:S08]  /*7650*/  IMAD.WIDE.U32.X R4, R23, UR9, R4, P3 ;  /* 0x0000000917047c25 */ /* 0x000fd000098e0404 */
.L_x_173:
[----:B------:R-:W-:Y:S01]  /*7660*/  ISETP.NE.AND P1, PT, R2, 0x1, PT ;  /* 0x000000010200780c */ /* 0x000fe20003f25270 */
[----:B------:R-:W-:Y:S01]  /*7670*/  ULDC UR4, c[0x0][0x648] ;  /* 0x0001920000047ab9 */ /* 0x000fe20000000800 */
[----:B------:R-:W-:Y:S01]  /*7680*/  LOP3.LUT R21, R21, UR14, RZ, 0xc0, !PT ;  /* 0x0000000e15157c12 */ /* 0x000fe2000f8ec0ff */
[----:B------:R-:W-:Y:S01]  /*7690*/  IMAD.MOV R22, RZ, RZ, -R22 ;  /* 0x000000ffff167224 */ /* 0x000fe200078e0a16 */
[----:B------:R-:W-:Y:S01]  /*76a0*/  SHF.R.U64 R4, R4, UR4, R5 ;  /* 0x0000000404047c19 */ /* 0x000fe20008001205 */
[----:B------:R-:W-:Y:S01]  /*76b0*/  ULDC UR4, c[0x0][0x638] ;  /* 0x00018e0000047ab9 */ /* 0x000fe20000000800 */
[----:B------:R-:W-:Y:S01]  /*76c0*/  ULDC UR5, c[0x0][0x610] ;  /* 0x0001840000057ab9 */ /* 0x000fe20000000800 */
[----:B------:R-:W-:Y:S02]  /*76d0*/  IMAD.MOV.U32 R5, RZ, RZ, 0x1 ;  /* 0x00000001ff057424 */ /* 0x000fe400078e00ff */
[----:B------:R-:W-:Y:S02]  /*76e0*/  IMAD.MOV R6, RZ, RZ, -R4 ;  /* 0x000000ffff067224 */ /* 0x000fe400078e0a04 */
[----:B------:R-:W-:Y:S01]  /*76f0*/  IMAD R21, R4, UR15, R21 ;  /* 0x0000000f04157c24 */ /* 0x000fe2000f8e0215 */
[----:B------:R-:W-:Y:S01]  /*7700*/  LOP3.LUT R4, R9, UR13, RZ, 0xc0, !PT ;  /* 0x0000000d09047c12 */ /* 0x000fe2000f8ec0ff */
[----:B0-----:R-:W-:-:S02]  /*7710*/  @P1 IMAD R14, R20, R22, R13 ;  /* 0x00000016140e1224 */ /* 0x001fc400078e020d */
[----:B------:R-:W-:Y:S01]  /*7720*/  IMAD R15, R6, UR4, R15 ;  /* 0x00000004060f7c24 */ /* 0x000fe2000f8e020f */
[----:B------:R-:W-:Y:S01]  /*7730*/  ULDC UR4, c[0x0][0x600] ;  /* 0x0001800000047ab9 */ /* 0x000fe20000000800 */
[----:B------:R-:W-:Y:S02]  /*7740*/  IMAD R14, R21, UR5, R14 ;  /* 0x00000005150e7c24 */ /* 0x000fe4000f8e020e */
[--C-:B------:R-:W-:Y:S01]  /*7750*/  IMAD R15, R15, UR4, R4.reuse ;  /* 0x000000040f0f7c24 */ /* 0x100fe2000f8e0204 */
[----:B------:R-:W-:-:S04]  /*7760*/  PRMT R4, R5, 0x7610, R4 ;  /* 0x0000761005047816 */ /* 0x000fc80000000004 */
[----:B------:R-:W-:Y:S02]  /*7770*/  SEL R20, R15, R14, !P1 ;  /* 0x0000000e0f147207 */ /* 0x000fe40004800000 */
[----:B------:R-:W-:-:S07]  /*7780*/  SEL R13, R14, R15, !P1 ;  /* 0x0000000f0e0d7207 */ /* 0x000fce0004800000 */
.L_x_171:
[----:B------:R-:W-:Y:S05]  /*7790*/  BSYNC B1 ;  /* 0x0000000000017941 */ /* 0x000fea0003800000 */
.L_x_170:
[----:B------:R-:W-:-:S13]  /*77a0*/  LOP3.LUT P1, RZ, R4, 0xff, RZ, 0xc0, !PT ;  /* 0x000000ff04ff7812 */ /* 0x000fda000782c0ff */
[----:B------:R-:W-:Y:S05]  /*77b0*/  @P1 BRA `(.L_x_174) ;  /* 0xfffffff4002c1947 */ /* 0x000fea000383ffff */
[----:B------:R-:W-:Y:S05]  /*77c0*/  BSYNC B0 ;  /* 0x0000000000007941 */ /* 0x000fea0003800000 */
.L_x_162:
[----:B------:R-:W-:-:S03]  /*77d0*/  UMOV UR4, 0xffffffff ;  /* 0xffffffff00047882 */ /* 0x000fc60000000000 */
[----:B------:R-:W-:Y:S05]  /*77e0*/  BRA.DIV UR4, `(.L_x_175) ;  /* 0x0000000204d07947 */ /* 0x000fea000b800000 */
[----:B------:R-:W-:-:S13]  /*77f0*/  ELECT P6, URZ, PT ;  /* 0x00000000003f782f */ /* 0x000fda00038c0000 */
.L_x_187:
[----:B------:R-:W-:Y:S04]  /*7800*/  BSSY B0, `(.L_x_176) ;  /* 0x0000019000007945 */ /* 0x000fe80003800000 */
[----:B------:R-:W-:Y:S05]  /*7810*/  @!P6 BRA `(.L_x_177) ;  /* 0x00000000005ce947 */ /* 0x000fea0003800000 */
[----:B------:R-:W-:-:S04]  /*7820*/  LOP3.LUT R18, R18, 0x2, RZ, 0xfc, !PT ;  /* 0x0000000212127812 */ /* 0x000fc800078efcff */
[----:B------:R-:W-:-:S13]  /*7830*/  ISETP.NE.AND P0, PT, R18, 0x3, PT ;  /* 0x000000031200780c */ /* 0x000fda0003f05270 */
[----:B------:R-:W-:Y:S05]  /*7840*/  @!P0 BRA `(.L_x_178) ;  /* 0x0000000000048947 */ /* 0x000fea0003800000 */
[----:B------:R-:W-:Y:S01]  /*7850*/  BPT.TRAP 0x1 ;  /* 0x000000040000795c */ /* 0x000fe20000300000 */
.L_x_178:
[----:B------:R-:W0:Y:S01]  /*7860*/  S2R R5, SR_CgaCtaId ;  /* 0x0000000000057919 */ /* 0x000e220000008800 */
[----:B------:R-:W-:Y:S02]  /*7870*/  MOV R2, 0x400 ;  /* 0x0000040000027802 */ /* 0x000fe40000000f00 */
[----:B------:R-:W-:Y:S02]  /*7880*/  SHF.L.U32 R4, R0, 0x1f, RZ ;  /* 0x0000001f00047819 */ /* 0x000fe400000006ff */
[----:B0-----:R-:W-:-:S05]  /*7890*/  LEA R2, R5, R2, 0x18 ;  /* 0x0000000205027211 */ /* 0x001fca00078ec0ff */
[----:B------:R-:W-:-:S04]  /*78a0*/  VIADD R2, R2, 0x10 ;  /* 0x0000001002027836 */ /* 0x000fc80000000000 */
[C---:B------:R-:W-:Y:S02]  /*78b0*/  IMAD R7, R3.reuse, 0x8, R2 ;  /* 0x0000000803077824 */ /* 0x040fe400078e0202 */
[----:B------:R-:W-:Y:S02]  /*78c0*/  VIADD R3, R3, 0x1 ;  /* 0x0000000103037836 */ /* 0x000fe40000000000 */
[----:B------:R-:W0:Y:S03]  /*78d0*/  SYNCS.PHASECHK.TRANS64.TRYWAIT P0, [R7+URZ], R4 ;  /* 0x00000004070075a7 */ /* 0x000e26000800017f */
[----:B------:R-:W-:-:S04]  /*78e0*/  ISETP.NE.AND P1, PT, R3, 0x2, PT ;  /* 0x000000020300780c */ /* 0x000fc80003f25270 */
[----:B------:R-:W-:Y:S02]  /*78f0*/  SEL R5, RZ, 0x1, P1 ;  /* 0x00000001ff057807 */ /* 0x000fe40000800000 */
[----:B------:R-:W-:Y:S02]  /*7900*/  SEL R3, R3, RZ, P1 ;  /* 0x000000ff03037207 */ /* 0x000fe40000800000 */
[----:B------:R-:W-:Y:S01]  /*7910*/  LOP3.LUT R0, R0, R5, RZ, 0x3c, !PT ;  /* 0x0000000500007212 */ /* 0x000fe200078e3cff */
[----:B0-----:R-:W-:Y:S06]  /*7920*/  @!P0 BRA `(.L_x_179) ;  /* 0x0000000000a08947 */ /* 0x001fec0003800000 */
.L_x_188:
[----:B------:R-:W-:Y:S01]  /*7930*/  IMAD R3, R3, 0x8, R2 ;  /* 0x0000000803037824 */ /* 0x000fe200078e0202 */
[----:B------:R-:W-:-:S07]  /*7940*/  SHF.L.U32 R0, R0, 0x1f, RZ ;  /* 0x0000001f00007819 */ /* 0x000fce00000006ff */
.L_x_180:
[----:B-1----:R1:W2:Y:S02]  /*7950*/  SYNCS.PHASECHK.TRANS64.TRYWAIT P0, [R3+URZ], R0 ;  /* 0x00000000030075a7 */ /* 0x0022a4000800017f */
[----:B--2---:R-:W-:Y:S05]  /*7960*/  @!P0 NANOSLEEP.SYNCS 0x989680 ;  /* 0x009896800000895d */ /* 0x004fea0003900000 */
[----:B------:R-:W2:Y:S02]  /*7970*/  @!P0 SYNCS.PHASECHK.TRANS64 P0, [R3+URZ], R0 ;  /* 0x00000000030085a7 */ /* 0x000ea4000800007f */
[----:B--2---:R-:W-:Y:S05]  /*7980*/  @!P0 BRA `(.L_x_180) ;  /* 0xfffffffc00f08947 */ /* 0x004fea000383ffff */
.L_x_177:
[----:B------:R-:W-:Y:S05]  /*7990*/  BSYNC B0 ;  /* 0x0000000000007941 */ /* 0x000fea0003800000 */
.L_x_176:
[----:B------:R-:W-:Y:S05]  /*79a0*/  EXIT ;  /* 0x000000000000794d */ /* 0x000fea0003800000 */
.L_x_17:
[----:B-1----:R1:W2:Y:S02]  /*79b0*/  SYNCS.PHASECHK.TRANS64.TRYWAIT P1, [R3+URZ], R0 ;  /* 0x00000000030075a7 */ /* 0x0022a4000802017f */
[----:B--2---:R-:W-:Y:S05]  /*79c0*/  @!P1 NANOSLEEP.SYNCS 0x989680 ;  /* 0x009896800000995d */ /* 0x004fea0003900000 */
[----:B------:R-:W2:Y:S02]  /*79d0*/  @!P1 SYNCS.PHASECHK.TRANS64 P1, [R3+URZ], R0 ;  /* 0x00000000030095a7 */ /* 0x000ea4000802007f */
[----:B--2---:R-:W-:Y:S05]  /*79e0*/  @!P1 BRA `(.L_x_17) ;  /* 0xfffffffc00f09947 */ /* 0x004fea000383ffff */
[----:B------:R-:W-:Y:S05]  /*79f0*/  BRA `(.L_x_16) ;  /* 0xffffff9800987947 */ /* 0x000fea000383ffff */
.L_x_22:
[----:B-1----:R-:W-:-:S04]  /*7a00*/  IMAD.U32 R4, RZ, RZ, UR7 ;  /* 0x00000007ff047e24 */ /* 0x002fc8000f8e00ff */
[----:B------:R1:W2:Y:S03]  /*7a10*/  SYNCS.PHASECHK.TRANS64.TRYWAIT P1, [R4+URZ], R3 ;  /* 0x00000003040075a7 */ /* 0x0002a6000802017f */
[----:B--2---:R-:W-:Y:S05]  /*7a20*/  @!P1 NANOSLEEP.SYNCS 0x989680 ;  /* 0x009896800000995d */ /* 0x004fea0003900000 */
[----:B------:R-:W2:Y:S02]  /*7a30*/  @!P1 SYNCS.PHASECHK.TRANS64 P1, [R4+URZ], R3 ;  /* 0x00000003040095a7 */ /* 0x000ea4000802007f */
[----:B--2---:R-:W-:Y:S05]  /*7a40*/  @!P1 BRA `(.L_x_22) ;  /* 0xfffffffc00ec9947 */ /* 0x004fea000383ffff */
[----:B------:R-:W-:Y:S05]  /*7a50*/  BRA `(.L_x_21) ;  /* 0xffffff9c00647947 */ /* 0x000fea000383ffff */
.L_x_163:
[----:B------:R-:W-:Y:S01]  /*7a60*/  BSSY B1, `(.L_x_181) ;  /* 0x0000006000017945 */ /* 0x000fe20003800000 */
[----:B------:R-:W-:-:S07]  /*7a70*/  IMAD.MOV.U32 R15, RZ, RZ, -0x1 ;  /* 0xffffffffff0f7424 */ /* 0x000fce00078e00ff */
[----:B------:R-:W-:Y:S05]  /*7a80*/  WARPSYNC.COLLECTIVE R15, `(.L_x_182) ;  /* 0x000000000f0c7348 */ /* 0x000fea0003c00000 */
[----:B------:R-:W-:Y:S02]  /*7a90*/  ELECT P6, UR62, PT ;  /* 0x00000000003e782f */ /* 0x000fe400038c0000 */
[----:B------:R-:W-:Y:S01]  /*7aa0*/  MOV R14, UR62 ;  /* 0x0000003e000e7c02 */ /* 0x000fe20008000f00 */
[----:B------:R-:W-:Y:S10]  /*7ab0*/  ENDCOLLECTIVE ;  /* 0x000000000000791b */ /* 0x000ff40003800000 */
.L_x_182:
[----:B------:R-:W-:Y:S05]  /*7ac0*/  BSYNC B1 ;  /* 0x0000000000017941 */ /* 0x000fea0003800000 */
.L_x_181:
[----:B------:R-:W-:Y:S05]  /*7ad0*/  BRA `(.L_x_183) ;  /* 0xfffffff000707947 */ /* 0x000fea000383ffff */
.L_x_166:
[----:B0-----:R0:W1:Y:S02]  /*7ae0*/  SYNCS.PHASECHK.TRANS64.TRYWAIT P1, [R14+URZ+0x10], R7 ;  /* 0x000010070e0075a7 */ /* 0x001064000802017f */
[----:B-1----:R-:W-:Y:S05]  /*7af0*/  @!P1 NANOSLEEP.SYNCS 0x989680 ;  /* 0x009896800000995d */ /* 0x002fea0003900000 */
[----:B------:R-:W1:Y:S02]  /*7b00*/  @!P1 SYNCS.PHASECHK.TRANS64 P1, [R14+URZ+0x10], R7 ;  /* 0x000010070e0095a7 */ /* 0x000e64000802007f */
[----:B-1----:R-:W-:Y:S05]  /*7b10*/  @!P1 BRA `(.L_x_166) ;  /* 0xfffffffc00f09947 */ /* 0x002fea000383ffff */
[----:B------:R-:W-:Y:S05]  /*7b20*/  BRA `(.L_x_184) ;  /* 0xfffffff000ac7947 */ /* 0x000fea000383ffff */
.L_x_175:
[----:B------:R-:W-:Y:S01]  /*7b30*/  BSSY B0, `(.L_x_185) ;  /* 0x0000006000007945 */ /* 0x000fe20003800000 */
[----:B------:R-:W-:-:S07]  /*7b40*/  IMAD.MOV.U32 R15, RZ, RZ, -0x1 ;  /* 0xffffffffff0f7424 */ /* 0x000fce00078e00ff */
[----:B------:R-:W-:Y:S05]  /*7b50*/  WARPSYNC.COLLECTIVE R15, `(.L_x_186) ;  /* 0x000000000f0c7348 */ /* 0x000fea0003c00000 */
[----:B------:R-:W-:Y:S02]  /*7b60*/  ELECT P6, UR62, PT ;  /* 0x00000000003e782f */ /* 0x000fe400038c0000 */
[----:B------:R-:W-:Y:S01]  /*7b70*/  MOV R14, UR62 ;  /* 0x0000003e000e7c02 */ /* 0x000fe20008000f00 */
[----:B------:R-:W-:Y:S10]  /*7b80*/  ENDCOLLECTIVE ;  /* 0x000000000000791b */ /* 0x000ff40003800000 */
.L_x_186:
[----:B------:R-:W-:Y:S05]  /*7b90*/  BSYNC B0 ;  /* 0x0000000000007941 */ /* 0x000fea0003800000 */
.L_x_185:
[----:B------:R-:W-:Y:S05]  /*7ba0*/  BRA `(.L_x_187) ;  /* 0xfffffffc00147947 */ /* 0x000fea000383ffff */
.L_x_179:
[----:B0-----:R0:W1:Y:S02]  /*7bb0*/  SYNCS.PHASECHK.TRANS64.TRYWAIT P0, [R7+URZ], R4 ;  /* 0x00000004070075a7 */ /* 0x001064000800017f */
[----:B-1----:R-:W-:Y:S05]  /*7bc0*/  @!P0 NANOSLEEP.SYNCS 0x989680 ;  /* 0x009896800000895d */ /* 0x002fea0003900000 */
[----:B------:R-:W1:Y:S02]  /*7bd0*/  @!P0 SYNCS.PHASECHK.TRANS64 P0, [R7+URZ], R4 ;  /* 0x00000004070085a7 */ /* 0x000e64000800007f */
[----:B-1----:R-:W-:Y:S05]  /*7be0*/  @!P0 BRA `(.L_x_179) ;  /* 0xfffffffc00f08947 */ /* 0x002fea000383ffff */
[----:B------:R-:W-:Y:S05]  /*7bf0*/  BRA `(.L_x_188) ;  /* 0xfffffffc004c7947 */ /* 0x000fea000383ffff */
.L_x_189:
[----:B------:R-:W-:-:S00]  /*7c00*/  BRA `(.L_x_189) ;  /* 0xfffffffc00fc7947 */ /* 0x000fc0000383ffff */
[----:B------:R-:W-:-:S00]  /*7c10*/  NOP ;  /* 0x0000000000007918 */ /* 0x000fc00000000000 */
        /* <DEDUP_REMOVED lines=14> */
.L_x_190:


//--------------------- .nv.global.init           --------------------------
	.section	.nv.global.init,"aw",@progbits
.nv.global.init:
	.type		$str$22,@object
	.size		$str$22,($str$23 - $str$22)
$str$22:
        /*0000*/ 	.byte	0x6b, 0x5f, 0x74, 0x69, 0x6c, 0x65, 0x5f, 0x63, 0x6f, 0x75, 0x6e, 0x74, 0x20, 0x3e, 0x3d, 0x20
        /*0010*/ 	.byte	0x31, 0x00
	.type		$str$23,@object
	.size		$str$23,(__unnamed_1 - $str$23)
$str$23:
        /*0012*/ 	.byte	0x2f, 0x74, 0x6d, 0x70, 0x2f, 0x63, 0x75, 0x74, 0x6c, 0x61, 0x73, 0x73, 0x5f, 0x73, 0x77, 0x65
        /*0022*/ 	.byte	0x65, 0x70, 0x5f, 0x73, 0x72, 0x63, 0x2f, 0x69, 0x6e, 0x63, 0x6c, 0x75, 0x64, 0x65, 0x2f, 0x63
        /*0032*/ 	.byte	0x75, 0x74, 0x6c, 0x61, 0x73, 0x73, 0x2f, 0x67, 0x65, 0x6d, 0x6d, 0x2f, 0x63, 0x6f, 0x6c, 0x6c
        /*0042*/ 	.byte	0x65, 0x63, 0x74, 0x69, 0x76, 0x65, 0x2f, 0x73, 0x6d, 0x39, 0x30, 0x5f, 0x6d, 0x6d, 0x61, 0x5f
        /*0052*/ 	.byte	0x74, 0x6d, 0x61, 0x5f, 0x67, 0x6d, 0x6d, 0x61, 0x5f, 0x73, 0x73, 0x5f, 0x77, 0x61, 0x72, 0x70
        /*0062*/ 	.byte	0x73, 0x70, 0x65, 0x63, 0x69, 0x61, 0x6c, 0x69, 0x7a, 0x65, 0x64, 0x2e, 0x68, 0x70, 0x70, 0x00
	.type		__unnamed_1,@object
	.size		__unnamed_1,(.L_0 - __unnamed_1)
__unnamed_1:
        /*0072*/ 	.byte	0x76, 0x6f, 0x69, 0x64, 0x20, 0x63, 0x75, 0x74, 0x6c, 0x61, 0x73, 0x73, 0x3a, 0x3a, 0x67, 0x65
        /* <DEDUP_REMOVED lines=179> */
        /*0bb2*/ 	.byte	0x3a, 0x3a, 0x69, 0x64, 0x65, 0x6e, 0x74, 0x69, 0x74, 0x79, 0x5d, 0x00
.L_0:


//--------------------- .nv.shared._ZN7cutlass13device_kernelINS_4gemm6kernel13GemmUniversalIN4cute5tupleIJiiiiEEENS1_10collective13CollectiveMmaINS1_34MainloopSm90TmaGmmaWarpSpecializedILi2ENS5_IJNS4_1CILi1EEESB_SB_EEENS1_35KernelTmaWarpSpecializedCooperativeEEENS5_IJNSA_ILi128EEESF_NSA_ILi64EEEEEENS_6half_tENS5_IJSB_llEEESI_NS5_IJlSB_lEEENS4_8TiledMMAINS4_8MMA_AtomIJNS4_4SM904GMMA26MMA_64x128x16_F32F16F16_SSILNSO_5MajorE1ELSQ_0ELNSO_7ScaleInE1ELSR_1EEEEEENS4_6LayoutINS5_IJNSA_ILi2EEESB_SB_EEENS5_IJSB_NSA_ILi0EEESX_EEEEENS5_IJNS4_10UnderscoreES10_S10_EEEEENS4_13SM90_TMA_LOADENS4_14ComposedLayoutINS4_7SwizzleILi3ELi4ELi3EEENS4_18smem_ptr_flag_bitsILi16EEENSU_INS5_IJSG_NSA_ILi8EEEEEENS5_IJSB_SG_EEEEEEEvNS4_8identityES13_NS14_IS16_S18_NSU_INS5_IJS19_SG_EEENS5_IJSG_SB_EEEEEEEvS1E_EENS_8epilogue10collective6detail29Sm90TmaWarpSpecializedAdapterINS1L_15DefaultEpilogueISI_SK_SK_NS1K_6thread17LinearCombinationISI_Li1EffLNS1P_9ScaleType4KindE0ELNS_15FloatRoundStyleE2ESI_EENS1_15EpilogueDefaultEEEEEvvEEEEvNT_6ParamsE --------------------------
	.section	.nv.shared._ZN7cutlass13device_kernelINS_4gemm6kernel13GemmUniversalIN4cute5tupleIJiiiiEEENS1_10collective13CollectiveMmaINS1_34MainloopSm90TmaGmmaWarpSpecializedILi2ENS5_IJNS4_1CILi1EEESB_SB_EEENS1_35KernelTmaWarpSpecializedCooperativeEEENS5_IJNSA_ILi128EEESF_NSA_ILi64EEEEEENS_6half_tENS5_IJSB_llEEESI_NS5_IJlSB_lEEENS4_8TiledMMAINS4_8MMA_AtomIJNS4_4SM904GMMA26MMA_64x128x16_F32F16F16_SSILNSO_5MajorE1ELSQ_0ELNSO_7ScaleInE1ELSR_1EEEEEENS4_6LayoutINS5_IJNSA_ILi2EEESB_SB_EEENS5_IJSB_NSA_ILi0EEESX_EEEEENS5_IJNS4_10UnderscoreES10_S10_EEEEENS4_13SM90_TMA_LOADENS4_14ComposedLayoutINS4_7SwizzleILi3ELi4ELi3EEENS4_18smem_ptr_flag_bitsILi16EEENSU_INS5_IJSG_NSA_ILi8EEEEEENS5_IJSB_SG_EEEEEEEvNS4_8identityES13_NS14_IS16_S18_NSU_INS5_IJS19_SG_EEENS5_IJSG_SB_EEEEEEEvS1E_EENS_8epilogue10collective6detail29Sm90TmaWarpSpecializedAdapterINS1L_15DefaultEpilogueISI_SK_SK_NS1K_6thread17LinearCombinationISI_Li1EffLNS1P_9ScaleType4KindE0ELNS_15FloatRoundStyleE2ESI_EENS1_15EpilogueDefaultEEEEEvvEEEEvNT_6ParamsE,"aw",@nobits
	.sectionflags	@""
	.align	16
	.zero		1024


//--------------------- .nv.shared.reserved.0     --------------------------
	.section	.nv.shared.reserved.0,"aw",@nobits
	.weak		__nv_reservedSMEM_offset_0_alias
	.size		__nv_reservedSMEM_offset_0_alias, 0, 0
	.other		__nv_reservedSMEM_offset_0_alias,@"STO_CUDA_RESERVED_SHARED STV_DEFAULT"
__nv_reservedSMEM_offset_0_alias:
	.zero		0


//--------------------- .nv.global                --------------------------
	.section	.nv.global,"aw",@nobits
.nv.global:
	.type		_ZN40_INTERNAL_abd1ed7a_4_k_cu_a6450322_285764cute1_E,@object
	.size		_ZN40_INTERNAL_abd1ed7a_4_k_cu_a6450322_285764cute1_E,(_ZN40_INTERNAL_abd1ed7a_4_k_cu_a6450322_285764cuda3std3__45__cpo6cbeginE - _ZN40_INTERNAL_abd1ed7a_4_k_cu_a6450322_285764cute1_E)
_ZN40_INTERNAL_abd1ed7a_4_k_cu_a6450322_285764cute1_E:
	.zero		1
	.type		_ZN40_INTERNAL_abd1ed7a_4_k_cu_a6450322_285764cuda3std3__45__cpo6cbeginE,@object
	.size		_ZN40_INTERNAL_abd1ed7a_4_k_cu_a6450322_285764cuda3std3__45__cpo6cbeginE,(_ZN40_INTERNAL_abd1ed7a_4_k_cu_a6450322_285764cuda3std3__48in_placeE - _ZN40_INTERNAL_abd1ed7a_4_k_cu_a6450322_285764cuda3std3__45__cpo6cbeginE)
_ZN40_INTERNAL_abd1ed7a_4_k_cu_a6450322_285764cuda3std3__45__cpo6cbeginE:
	.zero		1
	.type		_ZN40_INTERNAL_abd1ed7a_4_k_cu_a6450322_285764cuda3std3__48in_placeE,@object
	.size		_ZN40_INTERNAL_abd1ed7a_4_k_cu_a6450322_285764cuda3std3__48in_placeE,(_ZN40_INTERNAL_abd1ed7a_4_k_cu_a6450322_285764cuda3std6ranges3__45__cpo9iter_moveE - _ZN40_INTERNAL_abd1ed7a_4_k_cu_a6450322_285764cuda3std3__48in_placeE)
_ZN40_INTERNAL_abd1ed7a_4_k_cu_a6450322_285764cuda3std3__48in_placeE:
	.zero		1
	.type		_ZN40_INTERNAL_abd1ed7a_4_k_cu_a6450322_285764cuda3std6ranges3__45__cpo9iter_moveE,@object
	.size		_ZN40_INTERNAL_abd1ed7a_4_k_cu_a6450322_285764cuda3std6ranges3__45__cpo9iter_moveE,(_ZN40_INTERNAL_abd1ed7a_4_k_cu_a6450322_285764cuda3std3__45__cpo5beginE - _ZN40_INTERNAL_abd1ed7a_4_k_cu_a6450322_285764cuda3std6ranges3__45__cpo9iter_moveE)
_ZN40_INTERNAL_abd1ed7a_4_k_cu_a6450322_285764cuda3std6ranges3__45__cpo9iter_moveE:
	.zero		1
	.type		_ZN40_INTERNAL_abd1ed7a_4_k_cu_a6450322_285764cuda3std3__45__cpo5beginE,@object
	.size		_ZN40_INTERNAL_abd1ed7a_4_k_cu_a6450322_285764cuda3std3__45__cpo5beginE,(_ZN40_INTERNAL_abd1ed7a_4_k_cu_a6450322_285764cuda3std3__442_GLOBAL__N__abd1ed7a_4_k_cu_a6450322_285766ignoreE - _ZN40_INTERNAL_abd1ed7a_4_k_cu_a6450322_285764cuda3std3__45__cpo5beginE)
_ZN40_INTERNAL_abd1ed7a_4_k_cu_a6450322_285764cuda3std3__45__cpo5beginE:
	.zero		1
	.type		_ZN40_INTERNAL_abd1ed7a_4_k_cu_a6450322_285764cuda3std3__442_GLOBAL__N__abd1ed7a_4_k_cu_a6450322_285766ignoreE,@object
	.size		_ZN40_INTERNAL_abd1ed7a_4_k_cu_a6450322_285764cuda3std3__442_GLOBAL__N__abd1ed7a_4_k_cu_a6450322_285766ignoreE,(_ZN40_INTERNAL_abd1ed7a_4_k_cu_a6450322_285764cute7productE - _ZN40_INTERNAL_abd1ed7a_4_k_cu_a6450322_285764cuda3std3__442_GLOBAL__N__abd1ed7a_4_k_cu_a6450322_285766ignoreE)
_ZN40_INTERNAL_abd1ed7a_4_k_cu_a6450322_285764cuda3std3__442_GLOBAL__N__abd1ed7a_4_k_cu_a6450322_285766ignoreE:
	.zero		1
	.type		_ZN40_INTERNAL_abd1ed7a_4_k_cu_a6450322_285764cute7productE,@object
	.size		_ZN40_INTERNAL_abd1ed7a_4_k_cu_a6450322_285764cute7productE,(_ZN40_INTERNAL_abd1ed7a_4_k_cu_a6450322_285764cuda3std3__45__cpo3endE - _ZN40_INTERNAL_abd1ed7a_4_k_cu_a6450322_285764cute7productE)
_ZN40_INTERNAL_abd1ed7a_4_k_cu_a6450322_285764cute7productE:
	.zero		1
	.type		_ZN40_INTERNAL_abd1ed7a_4_k_cu_a6450322_285764cuda3std3__45__cpo3endE,@object
	.size		_ZN40_INTERNAL_abd1ed7a_4_k_cu_a6450322_285764cuda3std3__45__cpo3endE,(_ZN40_INTERNAL_abd1ed7a_4_k_cu_a6450322_285764cuda3std3__419piecewise_constructE - _ZN40_INTERNAL_abd1ed7a_4_k_cu_a6450322_285764cuda3std3__45__cpo3endE)
_ZN40_INTERNAL_abd1ed7a_4_k_cu_a6450322_285764cuda3std3__45__cpo3endE:
	.zero		1
	.type		_ZN40_INTERNAL_abd1ed7a_4_k_cu_a6450322_285764cuda3std3__419piecewise_constructE,@object
	.size		_ZN40_INTERNAL_abd1ed7a_4_k_cu_a6450322_285764cuda3std3__419piecewise_constructE,(_ZN40_INTERNAL_abd1ed7a_4_k_cu_a6450322_285764cuda3std3__45__cpo4cendE - _ZN40_INTERNAL_abd1ed7a_4_k_cu_a6450322_285764cuda3std3__419piecewise_constructE)
_ZN40_INTERNAL_abd1ed7a_4_k_cu_a6450322_285764cuda3std3__419piecewise_constructE:
	.zero		1
	.type		_ZN40_INTERNAL_abd1ed7a_4_k_cu_a6450322_285764cuda3std3__45__cpo4cendE,@object
	.size		_ZN40_INTERNAL_abd1ed7a_4_k_cu_a6450322_285764cuda3std3__45__cpo4cendE,(_ZN40_INTERNAL_abd1ed7a_4_k_cu_a6450322_285764cuda3std6ranges3__45__cpo4swapE - _ZN40_INTERNAL_abd1ed7a_4_k_cu_a6450322_285764cuda3std3__45__cpo4cendE)
_ZN40_INTERNAL_abd1ed7a_4_k_cu_a6450322_285764cuda3std3__45__cpo4cendE:
	.zero		1
	.type		_ZN40_INTERNAL_abd1ed7a_4_k_cu_a6450322_285764cuda3std6ranges3__45__cpo4swapE,@object
	.size		_ZN40_INTERNAL_abd1ed7a_4_k_cu_a6450322_285764cuda3std6ranges3__45__cpo4swapE,(.L_8 - _ZN40_INTERNAL_abd1ed7a_4_k_cu_a6450322_285764cuda3std6ranges3__45__cpo4swapE)
_ZN40_INTERNAL_abd1ed7a_4_k_cu_a6450322_285764cuda3std6ranges3__45__cpo4swapE:
	.zero		1
.L_8:


//--------------------- .nv.constant0._ZN7cutlass13device_kernelINS_4gemm6kernel13GemmUniversalIN4cute5tupleIJiiiiEEENS1_10collective13CollectiveMmaINS1_34MainloopSm90TmaGmmaWarpSpecializedILi2ENS5_IJNS4_1CILi1EEESB_SB_EEENS1_35KernelTmaWarpSpecializedCooperativeEEENS5_IJNSA_ILi128EEESF_NSA_ILi64EEEEEENS_6half_tENS5_IJSB_llEEESI_NS5_IJlSB_lEEENS4_8TiledMMAINS4_8MMA_AtomIJNS4_4SM904GMMA26MMA_64x128x16_F32F16F16_SSILNSO_5MajorE1ELSQ_0ELNSO_7ScaleInE1ELSR_1EEEEEENS4_6LayoutINS5_IJNSA_ILi2EEESB_SB_EEENS5_IJSB_NSA_ILi0EEESX_EEEEENS5_IJNS4_10UnderscoreES10_S10_EEEEENS4_13SM90_TMA_LOADENS4_14ComposedLayoutINS4_7SwizzleILi3ELi4ELi3EEENS4_18smem_ptr_flag_bitsILi16EEENSU_INS5_IJSG_NSA_ILi8EEEEEENS5_IJSB_SG_EEEEEEEvNS4_8identityES13_NS14_IS16_S18_NSU_INS5_IJS19_SG_EEENS5_IJSG_SB_EEEEEEEvS1E_EENS_8epilogue10collective6detail29Sm90TmaWarpSpecializedAdapterINS1L_15DefaultEpilogueISI_SK_SK_NS1K_6thread17LinearCombinationISI_Li1EffLNS1P_9ScaleType4KindE0ELNS_15FloatRoundStyleE2ESI_EENS1_15EpilogueDefaultEEEEEvvEEEEvNT_6ParamsE --------------------------
	.section	.nv.constant0._ZN7cutlass13device_kernelINS_4gemm6kernel13GemmUniversalIN4cute5tupleIJiiiiEEENS1_10collective13CollectiveMmaINS1_34MainloopSm90TmaGmmaWarpSpecializedILi2ENS5_IJNS4_1CILi1EEESB_SB_EEENS1_35KernelTmaWarpSpecializedCooperativeEEENS5_IJNSA_ILi128EEESF_NSA_ILi64EEEEEENS_6half_tENS5_IJSB_llEEESI_NS5_IJlSB_lEEENS4_8TiledMMAINS4_8MMA_AtomIJNS4_4SM904GMMA26MMA_64x128x16_F32F16F16_SSILNSO_5MajorE1ELSQ_0ELNSO_7ScaleInE1ELSR_1EEEEEENS4_6LayoutINS5_IJNSA_ILi2EEESB_SB_EEENS5_IJSB_NSA_ILi0EEESX_EEEEENS5_IJNS4_10UnderscoreES10_S10_EEEEENS4_13SM90_TMA_LOADENS4_14ComposedLayoutINS4_7SwizzleILi3ELi4ELi3EEENS4_18smem_ptr_flag_bitsILi16EEENSU_INS5_IJSG_NSA_ILi8EEEEEENS5_IJSB_SG_EEEEEEEvNS4_8identityES13_NS14_IS16_S18_NSU_INS5_IJS19_SG_EEENS5_IJSG_SB_EEEEEEEvS1E_EENS_8epilogue10collective6detail29Sm90TmaWarpSpecializedAdapterINS1L_15DefaultEpilogueISI_SK_SK_NS1K_6thread17LinearCombinationISI_Li1EffLNS1P_9ScaleType4KindE0ELNS_15FloatRoundStyleE2ESI_EENS1_15EpilogueDefaultEEEEEvvEEEEvNT_6ParamsE,"a",@progbits
	.sectionflags	@""
	.align	4
.nv.constant0._ZN7cutlass13device_kernelINS_4gemm6kernel13GemmUniversalIN4cute5tupleIJiiiiEEENS1_10collective13CollectiveMmaINS1_34MainloopSm90TmaGmmaWarpSpecializedILi2ENS5_IJNS4_1CILi1EEESB_SB_EEENS1_35KernelTmaWarpSpecializedCooperativeEEENS5_IJNSA_ILi128EEESF_NSA_ILi64EEEEEENS_6half_tENS5_IJSB_llEEESI_NS5_IJlSB_lEEENS4_8TiledMMAINS4_8MMA_AtomIJNS4_4SM904GMMA26MMA_64x128x16_F32F16F16_SSILNSO_5MajorE1ELSQ_0ELNSO_7ScaleInE1ELSR_1EEEEEENS4_6LayoutINS5_IJNSA_ILi2EEESB_SB_EEENS5_IJSB_NSA_ILi0EEESX_EEEEENS5_IJNS4_10UnderscoreES10_S10_EEEEENS4_13SM90_TMA_LOADENS4_14ComposedLayoutINS4_7SwizzleILi3ELi4ELi3EEENS4_18smem_ptr_flag_bitsILi16EEENSU_INS5_IJSG_NSA_ILi8EEEEEENS5_IJSB_SG_EEEEEEEvNS4_8identityES13_NS14_IS16_S18_NSU_INS5_IJS19_SG_EEENS5_IJSG_SB_EEEEEEEvS1E_EENS_8epilogue10collective6detail29Sm90TmaWarpSpecializedAdapterINS1L_15DefaultEpilogueISI_SK_SK_NS1K_6thread17LinearCombinationISI_Li1EffLNS1P_9ScaleType4KindE0ELNS_15FloatRoundStyleE2ESI_EENS1_15EpilogueDefaultEEEEEvvEEEEvNT_6ParamsE:
	.zero		1664


//--------------------- SYMBOLS --------------------------

	.type		.nv.reservedSmem.offset0,@object
	.size		.nv.reservedSmem.offset0,0x4
	.type		__assertfail,@function
